// auto-generated by cutlass_sweep.gemm — config: {"arch": "sm_100", "cluster_m": 1, "cluster_n": 1, "dtype": "bf16", "dtype_b": "bf16", "layout": "nt", "stages": 0, "tile_k": 64, "tile_m": 128, "tile_n": 128}
#include "cutlass/cutlass.h"
#include "cutlass/gemm/collective/collective_builder.hpp"
#include "cutlass/gemm/device/gemm_universal_adapter.h"
#include "cutlass/gemm/kernel/gemm_universal.hpp"
#include "cutlass/epilogue/collective/collective_builder.hpp"

using ElemA = cutlass::bfloat16_t;
using ElemB = cutlass::bfloat16_t;
using ElemCD = cutlass::bfloat16_t;
using Acc  = float;
using TileShape    = cute::Shape<cute::_128, cute::_128, cute::_64>;
using ClusterShape = cute::Shape<cute::_1, cute::_1, cute::_1>;

using CollectiveEpilogue = typename cutlass::epilogue::collective::CollectiveBuilder<
    cutlass::arch::Sm100, cutlass::arch::OpClassTensorOp,
    TileShape, ClusterShape,
    cutlass::epilogue::collective::EpilogueTileAuto,
    Acc, Acc,
    ElemCD, cutlass::layout::RowMajor, 128 / cutlass::sizeof_bits<ElemCD>::value,
    ElemCD, cutlass::layout::RowMajor, 128 / cutlass::sizeof_bits<ElemCD>::value,
    cutlass::epilogue::collective::EpilogueScheduleAuto
  >::CollectiveOp;

using CollectiveMainloop = typename cutlass::gemm::collective::CollectiveBuilder<
    cutlass::arch::Sm100, cutlass::arch::OpClassTensorOp,
    ElemA, cutlass::layout::RowMajor, 128 / cutlass::sizeof_bits<ElemA>::value,
    ElemB, cutlass::layout::ColumnMajor, 128 / cutlass::sizeof_bits<ElemB>::value,
    Acc,
    TileShape, ClusterShape,
    cutlass::gemm::collective::StageCountAutoCarveout<static_cast<int>(sizeof(typename CollectiveEpilogue::SharedStorage))>,
    cutlass::gemm::collective::KernelScheduleAuto
  >::CollectiveOp;

using GemmKernel = cutlass::gemm::kernel::GemmUniversal<
    cute::Shape<int,int,int,int>,
    CollectiveMainloop,
    CollectiveEpilogue
>;
using Gemm = cutlass::gemm::device::GemmUniversalAdapter<GemmKernel>;

// Force the device kernel symbol into the cubin without needing a host main.
auto* _anchor = &cutlass::device_kernel<GemmKernel>;


// ===== COMPILED SASS (sm_100a) =====

	.target	sm_100a

	.elftype	@"ET_EXEC"


//--------------------- .note.nv.tkinfo           --------------------------
	.section	.note.nv.tkinfo,"",@"SHT_NOTE"
	.sectionflags	@"SHF_NOTE_NV_TKINFO"
	.tkinfo
        /*0018*/ 	.word	0x00000002
        /*0030*/ 	.string	""
        /*0030*/ 	.string	"ptxas"
        /*0030*/ 	.string	"Cuda compilation tools, release 13.0, V13.0.88"
        /*0030*/ 	.string	"Build cuda_13.0.r13.0/compiler.36424714_0"
        /*0030*/ 	.string	"-arch sm_100a -m 64 "



//--------------------- .note.nv.cuinfo           --------------------------
	.section	.note.nv.cuinfo,"",@"SHT_NOTE"
	.sectionflags	@"SHF_NOTE_NV_CUINFO"
        /*0018*/ 	.short	0x0002
        /*001a*/ 	.short	0x0064
        /*001c*/ 	.short	0x0082
	.zero		2


//--------------------- .nv.info                  --------------------------
	.section	.nv.info,"",@"SHT_CUDA_INFO"
	.align	4


	//----- nvinfo : EIATTR_REGCOUNT
	.align		4
        /*0000*/ 	.byte	0x04, 0x2f
        /*0002*/ 	.short	(.L_19 - .L_18)
	.align		4
.L_18:
        /*0004*/ 	.word	index@(_ZN7cutlass13device_kernelINS_4gemm6kernel13GemmUniversalIN4cute5tupleIJiiiiEEENS1_10collective13CollectiveMmaINS1_35MainloopSm100TmaUmmaWarpSpecializedILi6ELi2ELi4ENS5_IJNS4_1CILi1EEESB_SB_EEEEENS5_IJNSA_ILi128EEESE_NSA_ILi64EEEEEENS_10bfloat16_tENS5_IJlSB_lEEESH_SI_NS4_8TiledMMAINS4_8MMA_AtomIJNS4_20SM100_MMA_F16BF16_SSISH_SH_fLi128ELi128ELNS4_4UMMA5MajorE0ELSN_0ELNSM_7ScaleInE0ELSO_0EEEEEENS4_6LayoutISC_NS5_IJNSA_ILi0EEESS_SS_EEEEENS5_IJNS4_10UnderscoreESV_SV_EEEEENS4_13SM90_TMA_LOADENS4_14ComposedLayoutINS4_7SwizzleILi3ELi4ELi3EEENS4_18smem_ptr_flag_bitsILi16EEENSR_INS5_IJNSA_ILi8EEESF_EEENS5_IJSF_SB_EEEEEEEvNS4_8identityESY_S18_vS19_EENS_8epilogue10collective18CollectiveEpilogueINS1B_23Sm100TmaWarpSpecializedILi4ELi2ELi32ELb1ELb0EEEJSG_NS5_IJNSR_ISE_SB_EENSR_INSA_ILi32EEESB_EEEEESH_SI_SH_SI_NS1B_6fusion15FusionCallbacksIS1F_NS1K_17LinearCombinationISH_fSH_fLNS_15FloatRoundStyleE2EEESG_S1J_JEEENS4_5SM1004TMEM4LOAD26SM100_TMEM_LOAD_32dp32b32xESY_NSZ_INS10_ILi2ELi4ELi3EEES13_NSR_INS5_IJS14_S1H_EEENS5_IJS1H_SB_EEEEEEENS4_39AutoVectorizingCopyWithAssumedAlignmentILi128EEENS4_14SM90_TMA_STOREES1Y_S20_S20_EEEvvEEEEvNT_6ParamsE)
        /*0008*/ 	.word	0x0000006e


	//----- nvinfo : EIATTR_FRAME_SIZE
	.align		4
.L_19:
        /*000c*/ 	.byte	0x04, 0x11
        /*000e*/ 	.short	(.L_21 - .L_20)
	.align		4
.L_20:
        /*0010*/ 	.word	index@($__internal_2_$__cuda_sm10x_tcgen05_guardrail_trap_unallocated_columns_being_dealloced)
        /*0014*/ 	.word	0x00000000


	//----- nvinfo : EIATTR_FRAME_SIZE
	.align		4
.L_21:
        /*0018*/ 	.byte	0x04, 0x11
        /*001a*/ 	.short	(.L_23 - .L_22)
	.align		4
.L_22:
        /*001c*/ 	.word	index@($__internal_1_$__cuda_sm10x_tcgen05_guardrail_trap_phase_invalid_during_alloc)
        /*0020*/ 	.word	0x00000000


	//----- nvinfo : EIATTR_FRAME_SIZE
	.align		4
.L_23:
        /*0024*/ 	.byte	0x04, 0x11
        /*0026*/ 	.short	(.L_25 - .L_24)
	.align		4
.L_24:
        /*0028*/ 	.word	index@($__internal_0_$__cuda_sm10x_tcgen05_guardrail_trap_col_being_dealloced_not_returned_by_alloc)
        /*002c*/ 	.word	0x00000000


	//----- nvinfo : EIATTR_FRAME_SIZE
	.align		4
.L_25:
        /*0030*/ 	.byte	0x04, 0x11
        /*0032*/ 	.short	(.L_27 - .L_26)
	.align		4
.L_26:
        /*0034*/ 	.word	index@(_ZN7cutlass13device_kernelINS_4gemm6kernel13GemmUniversalIN4cute5tupleIJiiiiEEENS1_10collective13CollectiveMmaINS1_35MainloopSm100TmaUmmaWarpSpecializedILi6ELi2ELi4ENS5_IJNS4_1CILi1EEESB_SB_EEEEENS5_IJNSA_ILi128EEESE_NSA_ILi64EEEEEENS_10bfloat16_tENS5_IJlSB_lEEESH_SI_NS4_8TiledMMAINS4_8MMA_AtomIJNS4_20SM100_MMA_F16BF16_SSISH_SH_fLi128ELi128ELNS4_4UMMA5MajorE0ELSN_0ELNSM_7ScaleInE0ELSO_0EEEEEENS4_6LayoutISC_NS5_IJNSA_ILi0EEESS_SS_EEEEENS5_IJNS4_10UnderscoreESV_SV_EEEEENS4_13SM90_TMA_LOADENS4_14ComposedLayoutINS4_7SwizzleILi3ELi4ELi3EEENS4_18smem_ptr_flag_bitsILi16EEENSR_INS5_IJNSA_ILi8EEESF_EEENS5_IJSF_SB_EEEEEEEvNS4_8identityESY_S18_vS19_EENS_8epilogue10collective18CollectiveEpilogueINS1B_23Sm100TmaWarpSpecializedILi4ELi2ELi32ELb1ELb0EEEJSG_NS5_IJNSR_ISE_SB_EENSR_INSA_ILi32EEESB_EEEEESH_SI_SH_SI_NS1B_6fusion15FusionCallbacksIS1F_NS1K_17LinearCombinationISH_fSH_fLNS_15FloatRoundStyleE2EEESG_S1J_JEEENS4_5SM1004TMEM4LOAD26SM100_TMEM_LOAD_32dp32b32xESY_NSZ_INS10_ILi2ELi4ELi3EEES13_NSR_INS5_IJS14_S1H_EEENS5_IJS1H_SB_EEEEEEENS4_39AutoVectorizingCopyWithAssumedAlignmentILi128EEENS4_14SM90_TMA_STOREES1Y_S20_S20_EEEvvEEEEvNT_6ParamsE)
        /*0038*/ 	.word	0x00000000


	//----- nvinfo : EIATTR_MIN_STACK_SIZE
	.align		4
.L_27:
        /*003c*/ 	.byte	0x04, 0x12
        /*003e*/ 	.short	(.L_29 - .L_28)
	.align		4
.L_28:
        /*0040*/ 	.word	index@(_ZN7cutlass13device_kernelINS_4gemm6kernel13GemmUniversalIN4cute5tupleIJiiiiEEENS1_10collective13CollectiveMmaINS1_35MainloopSm100TmaUmmaWarpSpecializedILi6ELi2ELi4ENS5_IJNS4_1CILi1EEESB_SB_EEEEENS5_IJNSA_ILi128EEESE_NSA_ILi64EEEEEENS_10bfloat16_tENS5_IJlSB_lEEESH_SI_NS4_8TiledMMAINS4_8MMA_AtomIJNS4_20SM100_MMA_F16BF16_SSISH_SH_fLi128ELi128ELNS4_4UMMA5MajorE0ELSN_0ELNSM_7ScaleInE0ELSO_0EEEEEENS4_6LayoutISC_NS5_IJNSA_ILi0EEESS_SS_EEEEENS5_IJNS4_10UnderscoreESV_SV_EEEEENS4_13SM90_TMA_LOADENS4_14ComposedLayoutINS4_7SwizzleILi3ELi4ELi3EEENS4_18smem_ptr_flag_bitsILi16EEENSR_INS5_IJNSA_ILi8EEESF_EEENS5_IJSF_SB_EEEEEEEvNS4_8identityESY_S18_vS19_EENS_8epilogue10collective18CollectiveEpilogueINS1B_23Sm100TmaWarpSpecializedILi4ELi2ELi32ELb1ELb0EEEJSG_NS5_IJNSR_ISE_SB_EENSR_INSA_ILi32EEESB_EEEEESH_SI_SH_SI_NS1B_6fusion15FusionCallbacksIS1F_NS1K_17LinearCombinationISH_fSH_fLNS_15FloatRoundStyleE2EEESG_S1J_JEEENS4_5SM1004TMEM4LOAD26SM100_TMEM_LOAD_32dp32b32xESY_NSZ_INS10_ILi2ELi4ELi3EEES13_NSR_INS5_IJS14_S1H_EEENS5_IJS1H_SB_EEEEEEENS4_39AutoVectorizingCopyWithAssumedAlignmentILi128EEENS4_14SM90_TMA_STOREES1Y_S20_S20_EEEvvEEEEvNT_6ParamsE)
        /*0044*/ 	.word	0x00000000
.L_29:


//--------------------- .nv.compat                --------------------------
	.section	.nv.compat,"",@"SHT_CUDA_COMPAT_INFO"
	.align	4
        /*0000*/ 	.byte	0x02, 0x09, 0x01, 0x00, 0x02, 0x02, 0x02, 0x00, 0x02, 0x05, 0x05, 0x00, 0x03, 0x07, 0x01, 0x01
        /*0010*/ 	.byte	0x02, 0x03, 0x01, 0x00, 0x02, 0x06, 0x01, 0x00, 0x04, 0x0b, 0x08, 0x00, 0x09, 0x00, 0x00, 0x00
        /*0020*/ 	.byte	0x00, 0x00, 0x00, 0x00


//--------------------- .nv.info._ZN7cutlass13device_kernelINS_4gemm6kernel13GemmUniversalIN4cute5tupleIJiiiiEEENS1_10collective13CollectiveMmaINS1_35MainloopSm100TmaUmmaWarpSpecializedILi6ELi2ELi4ENS5_IJNS4_1CILi1EEESB_SB_EEEEENS5_IJNSA_ILi128EEESE_NSA_ILi64EEEEEENS_10bfloat16_tENS5_IJlSB_lEEESH_SI_NS4_8TiledMMAINS4_8MMA_AtomIJNS4_20SM100_MMA_F16BF16_SSISH_SH_fLi128ELi128ELNS4_4UMMA5MajorE0ELSN_0ELNSM_7ScaleInE0ELSO_0EEEEEENS4_6LayoutISC_NS5_IJNSA_ILi0EEESS_SS_EEEEENS5_IJNS4_10UnderscoreESV_SV_EEEEENS4_13SM90_TMA_LOADENS4_14ComposedLayoutINS4_7SwizzleILi3ELi4ELi3EEENS4_18smem_ptr_flag_bitsILi16EEENSR_INS5_IJNSA_ILi8EEESF_EEENS5_IJSF_SB_EEEEEEEvNS4_8identityESY_S18_vS19_EENS_8epilogue10collective18CollectiveEpilogueINS1B_23Sm100TmaWarpSpecializedILi4ELi2ELi32ELb1ELb0EEEJSG_NS5_IJNSR_ISE_SB_EENSR_INSA_ILi32EEESB_EEEEESH_SI_SH_SI_NS1B_6fusion15FusionCallbacksIS1F_NS1K_17LinearCombinationISH_fSH_fLNS_15FloatRoundStyleE2EEESG_S1J_JEEENS4_5SM1004TMEM4LOAD26SM100_TMEM_LOAD_32dp32b32xESY_NSZ_INS10_ILi2ELi4ELi3EEES13_NSR_INS5_IJS14_S1H_EEENS5_IJS1H_SB_EEEEEEENS4_39AutoVectorizingCopyWithAssumedAlignmentILi128EEENS4_14SM90_TMA_STOREES1Y_S20_S20_EEEvvEEEEvNT_6ParamsE --------------------------
	.section	.nv.info._ZN7cutlass13device_kernelINS_4gemm6kernel13GemmUniversalIN4cute5tupleIJiiiiEEENS1_10collective13CollectiveMmaINS1_35MainloopSm100TmaUmmaWarpSpecializedILi6ELi2ELi4ENS5_IJNS4_1CILi1EEESB_SB_EEEEENS5_IJNSA_ILi128EEESE_NSA_ILi64EEEEEENS_10bfloat16_tENS5_IJlSB_lEEESH_SI_NS4_8TiledMMAINS4_8MMA_AtomIJNS4_20SM100_MMA_F16BF16_SSISH_SH_fLi128ELi128ELNS4_4UMMA5MajorE0ELSN_0ELNSM_7ScaleInE0ELSO_0EEEEEENS4_6LayoutISC_NS5_IJNSA_ILi0EEESS_SS_EEEEENS5_IJNS4_10UnderscoreESV_SV_EEEEENS4_13SM90_TMA_LOADENS4_14ComposedLayoutINS4_7SwizzleILi3ELi4ELi3EEENS4_18smem_ptr_flag_bitsILi16EEENSR_INS5_IJNSA_ILi8EEESF_EEENS5_IJSF_SB_EEEEEEEvNS4_8identityESY_S18_vS19_EENS_8epilogue10collective18CollectiveEpilogueINS1B_23Sm100TmaWarpSpecializedILi4ELi2ELi32ELb1ELb0EEEJSG_NS5_IJNSR_ISE_SB_EENSR_INSA_ILi32EEESB_EEEEESH_SI_SH_SI_NS1B_6fusion15FusionCallbacksIS1F_NS1K_17LinearCombinationISH_fSH_fLNS_15FloatRoundStyleE2EEESG_S1J_JEEENS4_5SM1004TMEM4LOAD26SM100_TMEM_LOAD_32dp32b32xESY_NSZ_INS10_ILi2ELi4ELi3EEES13_NSR_INS5_IJS14_S1H_EEENS5_IJS1H_SB_EEEEEEENS4_39AutoVectorizingCopyWithAssumedAlignmentILi128EEENS4_14SM90_TMA_STOREES1Y_S20_S20_EEEvvEEEEvNT_6ParamsE,"",@"SHT_CUDA_INFO"
	.sectionflags	@""
	.align	4


	//----- nvinfo : EIATTR_CUDA_API_VERSION
	.align		4
        /*0000*/ 	.byte	0x04, 0x37
        /*0002*/ 	.short	(.L_31 - .L_30)
.L_30:
        /*0004*/ 	.word	0x00000082


	//----- nvinfo : EIATTR_KPARAM_INFO
	.align		4
.L_31:
        /*0008*/ 	.byte	0x04, 0x17
        /*000a*/ 	.short	(.L_33 - .L_32)
.L_32:
        /*000c*/ 	.word	0x00000000
        /*0010*/ 	.short	0x0000
        /*0012*/ 	.short	0x0000
        /*0014*/ 	.byte	0x00, 0xf0, 0x01, 0x20


	//----- nvinfo : EIATTR_AT_ENTRY_FRAGMENTS
	.align		4
.L_33:
        /*0018*/ 	.byte	0x04, 0x4f
        /*001a*/ 	.short	(.L_35 - .L_34)


	//   ....[0]....
.L_34:
        /*001c*/ 	.word	0x00000006


	//----- nvinfo : EIATTR_RESERVED_SMEM_USED
	.align		4
.L_35:
        /*0020*/ 	.byte	0x01, 0x41
	.zero		2


	//----- nvinfo : EIATTR_SPARSE_MMA_MASK
	.align		4
        /*0024*/ 	.byte	0x03, 0x50
        /*0026*/ 	.short	0x0000


	//----- nvinfo : EIATTR_TCGEN05_1CTA_USED
	.align		4
        /*0028*/ 	.byte	0x01, 0x51
	.zero		2


	//----- nvinfo : EIATTR_MAXREG_COUNT
	.align		4
        /*002c*/ 	.byte	0x03, 0x1b
        /*002e*/ 	.short	0x00ff


	//----- nvinfo : EIATTR_NUM_BARRIERS
	.align		4
        /*0030*/ 	.byte	0x02, 0x4c
        /*0032*/ 	.byte	0x07
	.zero		1


	//----- nvinfo : EIATTR_EXTERNS
	.align		4
        /*0034*/ 	.byte	0x04, 0x0f
        /*0036*/ 	.short	(.L_37 - .L_36)


	//   ....[0]....
	.align		4
.L_36:
        /*0038*/ 	.word	index@(__assertfail)


	//----- nvinfo : EIATTR_MERCURY_ISA_VERSION
	.align		4
.L_37:
        /*003c*/ 	.byte	0x03, 0x5f
        /*003e*/ 	.short	0x0101


	//----- nvinfo : EIATTR_INT_WARP_WIDE_INSTR_OFFSETS
	.align		4
        /*0040*/ 	.byte	0x04, 0x31
        /*0042*/ 	.short	(.L_39 - .L_38)


	//   ....[0]....
.L_38:
        /*0044*/ 	.word	0x00001e00


	//   ....[1]....
        /*0048*/ 	.word	0x00003960


	//   ....[2]....
        /*004c*/ 	.word	0x00003990


	//   ....[3]....
        /*0050*/ 	.word	0x000039e0


	//   ....[4]....
        /*0054*/ 	.word	0x00004300


	//   ....[5]....
        /*0058*/ 	.word	0x00004360


	//   ....[6]....
        /*005c*/ 	.word	0x00004440


	//   ....[7]....
        /*0060*/ 	.word	0x000044b0


	//   ....[8]....
        /*0064*/ 	.word	0x000045c0


	//   ....[9]....
        /*0068*/ 	.word	0x00004650


	//   ....[10]....
        /*006c*/ 	.word	0x00004820


	//   ....[11]....
        /*0070*/ 	.word	0x00004980


	//----- nvinfo : EIATTR_COOP_GROUP_MASK_REGIDS
	.align		4
.L_39:
        /*0074*/ 	.byte	0x04, 0x29
        /*0076*/ 	.short	(.L_41 - .L_40)


	//   ....[0]....
.L_40:
        /*0078*/ 	.word	0xffffffff


	//   ....[1]....
        /*007c*/ 	.word	0xffffffff


	//   ....[2]....
        /*0080*/ 	.word	0xffffffff


	//   ....[3]....
        /*0084*/ 	.word	0xffffffff


	//   ....[4]....
        /*0088*/ 	.word	0xffffffff


	//   ....[5]....
        /*008c*/ 	.word	0xffffffff


	//   ....[6]....
        /*0090*/ 	.word	0xffffffff


	//   ....[7]....
        /*0094*/ 	.word	0xffffffff


	//   ....[8]....
        /*0098*/ 	.word	0xffffffff


	//   ....[9]....
        /*009c*/ 	.word	0xffffffff


	//   ....[10]....
        /*00a0*/ 	.word	0xffffffff


	//   ....[11]....
        /*00a4*/ 	.word	0xffffffff


	//   ....[12]....
        /*00a8*/ 	.word	0xffffffff


	//----- nvinfo : EIATTR_COOP_GROUP_INSTR_OFFSETS
	.align		4
.L_41:
        /*00ac*/ 	.byte	0x04, 0x28
        /*00ae*/ 	.short	(.L_43 - .L_42)


	//   ....[0]....
.L_42:
        /*00b0*/ 	.word	0x00000090


	//   ....[1]....
        /*00b4*/ 	.word	0x000004d0


	//   ....[2]....
        /*00b8*/ 	.word	0x00000680


	//   ....[3]....
        /*00bc*/ 	.word	0x00000820


	//   ....[4]....
        /*00c0*/ 	.word	0x00000920


	//   ....[5]....
        /*00c4*/ 	.word	0x00000a90


	//   ....[6]....
        /*00c8*/ 	.word	0x00000c30


	//   ....[7]....
        /*00cc*/ 	.word	0x00001ce0


	//   ....[8]....
        /*00d0*/ 	.word	0x00002be0


	//   ....[9]....
        /*00d4*/ 	.word	0x00002df0


	//   ....[10]....
        /*00d8*/ 	.word	0x00002e20


	//   ....[11]....
        /*00dc*/ 	.word	0x00003850


	//   ....[12]....
        /*00e0*/ 	.word	0x00003a80


	//----- nvinfo : EIATTR_VRC_CTA_INIT_COUNT
	.align		4
.L_43:
        /*00e4*/ 	.byte	0x02, 0x4a
        /*00e6*/ 	.byte	0x80
	.zero		1


	//----- nvinfo : EIATTR_SYSCALL_OFFSETS
	.align		4
        /*00e8*/ 	.byte	0x04, 0x46
        /*00ea*/ 	.short	(.L_45 - .L_44)


	//   ....[0]....
.L_44:
        /*00ec*/ 	.word	0x00005400


	//   ....[1]....
        /*00f0*/ 	.word	0x000054f0


	//   ....[2]....
        /*00f4*/ 	.word	0x00005c60


	//   ....[3]....
        /*00f8*/ 	.word	0x000068e0


	//   ....[4]....
        /*00fc*/ 	.word	0x00007530


	//   ....[5]....
        /*0100*/ 	.word	0x00008180


	//----- nvinfo : EIATTR_MBARRIER_INSTR_OFFSETS
	.align		4
.L_45:
        /*0104*/ 	.byte	0x04, 0x39
        /*0106*/ 	.short	(.L_47 - .L_46)


	//   ....[0]....
.L_46:
        /*0108*/ 	.word	0x000005b0
        /*010c*/ 	.word	0x000000ff
        /*0110*/ 	.word	0x00000000
        /*0114*/ 	.short	0x0100
        /*0116*/ 	.byte	0x05
	.zero		1


	//   ....[1]....
        /*0118*/ 	.word	0x000005c0
        /*011c*/ 	.word	0x000000ff
        /*0120*/ 	.word	0x00000030
        /*0124*/ 	.short	0x0100
        /*0126*/ 	.byte	0x05
	.zero		1


	//   ....[2]....
        /*0128*/ 	.word	0x000005d0
        /*012c*/ 	.word	0x000000ff
        /*0130*/ 	.word	0x00000008
        /*0134*/ 	.short	0x0100
        /*0136*/ 	.byte	0x05
	.zero		1


	//   ....[3]....
        /*0138*/ 	.word	0x000005e0
        /*013c*/ 	.word	0x000000ff
        /*0140*/ 	.word	0x00000038
        /*0144*/ 	.short	0x0100
        /*0146*/ 	.byte	0x05
	.zero		1


	//   ....[4]....
        /*0148*/ 	.word	0x000005f0
        /*014c*/ 	.word	0x000000ff
        /*0150*/ 	.word	0x00000010
        /*0154*/ 	.short	0x0100
        /*0156*/ 	.byte	0x05
	.zero		1


	//   ....[5]....
        /*0158*/ 	.word	0x00000600
        /*015c*/ 	.word	0x000000ff
        /*0160*/ 	.word	0x00000040
        /*0164*/ 	.short	0x0100
        /*0166*/ 	.byte	0x05
	.zero		1


	//   ....[6]....
        /*0168*/ 	.word	0x00000610
        /*016c*/ 	.word	0x000000ff
        /*0170*/ 	.word	0x00000018
        /*0174*/ 	.short	0x0100
        /*0176*/ 	.byte	0x05
	.zero		1


	//   ....[7]....
        /*0178*/ 	.word	0x00000620
        /*017c*/ 	.word	0x000000ff
        /*0180*/ 	.word	0x00000048
        /*0184*/ 	.short	0x0100
        /*0186*/ 	.byte	0x05
	.zero		1


	//   ....[8]....
        /*0188*/ 	.word	0x00000630
        /*018c*/ 	.word	0x000000ff
        /*0190*/ 	.word	0x00000020
        /*0194*/ 	.short	0x0100
        /*0196*/ 	.byte	0x05
	.zero		1


	//   ....[9]....
        /*0198*/ 	.word	0x00000640
        /*019c*/ 	.word	0x000000ff
        /*01a0*/ 	.word	0x00000050
        /*01a4*/ 	.short	0x0100
        /*01a6*/ 	.byte	0x05
	.zero		1


	//   ....[10]....
        /*01a8*/ 	.word	0x00000650
        /*01ac*/ 	.word	0x000000ff
        /*01b0*/ 	.word	0x00000028
        /*01b4*/ 	.short	0x0100
        /*01b6*/ 	.byte	0x05
	.zero		1


	//   ....[11]....
        /*01b8*/ 	.word	0x00000660
        /*01bc*/ 	.word	0x000000ff
        /*01c0*/ 	.word	0x00000058
        /*01c4*/ 	.short	0x0100
        /*01c6*/ 	.byte	0x05
	.zero		1


	//   ....[12]....
        /*01c8*/ 	.word	0x00000790
        /*01cc*/ 	.word	0x000000ff
        /*01d0*/ 	.word	0x00000060
        /*01d4*/ 	.short	0x0100
        /*01d6*/ 	.byte	0x07
	.zero		1


	//   ....[13]....
        /*01d8*/ 	.word	0x000007a0
        /*01dc*/ 	.word	0x000000ff
        /*01e0*/ 	.word	0x00000080
        /*01e4*/ 	.short	0x0100
        /*01e6*/ 	.byte	0x07
	.zero		1


	//   ....[14]....
        /*01e8*/ 	.word	0x000007b0
        /*01ec*/ 	.word	0x000000ff
        /*01f0*/ 	.word	0x00000068
        /*01f4*/ 	.short	0x0100
        /*01f6*/ 	.byte	0x07
	.zero		1


	//   ....[15]....
        /*01f8*/ 	.word	0x000007c0
        /*01fc*/ 	.word	0x000000ff
        /*0200*/ 	.word	0x00000088
        /*0204*/ 	.short	0x0100
        /*0206*/ 	.byte	0x07
	.zero		1


	//   ....[16]....
        /*0208*/ 	.word	0x000007d0
        /*020c*/ 	.word	0x000000ff
        /*0210*/ 	.word	0x00000070
        /*0214*/ 	.short	0x0100
        /*0216*/ 	.byte	0x07
	.zero		1


	//   ....[17]....
        /*0218*/ 	.word	0x000007e0
        /*021c*/ 	.word	0x000000ff
        /*0220*/ 	.word	0x00000090
        /*0224*/ 	.short	0x0100
        /*0226*/ 	.byte	0x07
	.zero		1


	//   ....[18]....
        /*0228*/ 	.word	0x000007f0
        /*022c*/ 	.word	0x000000ff
        /*0230*/ 	.word	0x00000078
        /*0234*/ 	.short	0x0100
        /*0236*/ 	.byte	0x07
	.zero		1


	//   ....[19]....
        /*0238*/ 	.word	0x00000800
        /*023c*/ 	.word	0x000000ff
        /*0240*/ 	.word	0x00000098
        /*0244*/ 	.short	0x0100
        /*0246*/ 	.byte	0x07
	.zero		1


	//   ....[20]....
        /*0248*/ 	.word	0x000008f0
        /*024c*/ 	.word	0x000000ff
        /*0250*/ 	.word	0x000000a0
        /*0254*/ 	.short	0x0100
        /*0256*/ 	.byte	0x05
	.zero		1


	//   ....[21]....
        /*0258*/ 	.word	0x00000900
        /*025c*/ 	.word	0x000000ff
        /*0260*/ 	.word	0x000000a8
        /*0264*/ 	.short	0x0100
        /*0266*/ 	.byte	0x05
	.zero		1


	//   ....[22]....
        /*0268*/ 	.word	0x00000a40
        /*026c*/ 	.word	0x000000ff
        /*0270*/ 	.word	0x000000b0
        /*0274*/ 	.short	0x0100
        /*0276*/ 	.byte	0x05
	.zero		1


	//   ....[23]....
        /*0278*/ 	.word	0x00000a50
        /*027c*/ 	.word	0x000000ff
        /*0280*/ 	.word	0x000000c0
        /*0284*/ 	.short	0x0100
        /*0286*/ 	.byte	0x05
	.zero		1


	//   ....[24]....
        /*0288*/ 	.word	0x00000a60
        /*028c*/ 	.word	0x000000ff
        /*0290*/ 	.word	0x000000b8
        /*0294*/ 	.short	0x0100
        /*0296*/ 	.byte	0x05
	.zero		1


	//   ....[25]....
        /*0298*/ 	.word	0x00000a70
        /*029c*/ 	.word	0x000000ff
        /*02a0*/ 	.word	0x000000c8
        /*02a4*/ 	.short	0x0100
        /*02a6*/ 	.byte	0x05
	.zero		1


	//   ....[26]....
        /*02a8*/ 	.word	0x00000ba0
        /*02ac*/ 	.word	0x000000ff
        /*02b0*/ 	.word	0x000000d0
        /*02b4*/ 	.short	0x0100
        /*02b6*/ 	.byte	0x07
	.zero		1


	//   ....[27]....
        /*02b8*/ 	.word	0x00000bb0
        /*02bc*/ 	.word	0x000000ff
        /*02c0*/ 	.word	0x000000f0
        /*02c4*/ 	.short	0x0100
        /*02c6*/ 	.byte	0x07
	.zero		1


	//   ....[28]....
        /*02c8*/ 	.word	0x00000bc0
        /*02cc*/ 	.word	0x000000ff
        /*02d0*/ 	.word	0x000000d8
        /*02d4*/ 	.short	0x0100
        /*02d6*/ 	.byte	0x07
	.zero		1


	//   ....[29]....
        /*02d8*/ 	.word	0x00000bd0
        /*02dc*/ 	.word	0x000000ff
        /*02e0*/ 	.word	0x000000f8
        /*02e4*/ 	.short	0x0100
        /*02e6*/ 	.byte	0x07
	.zero		1


	//   ....[30]....
        /*02e8*/ 	.word	0x00000be0
        /*02ec*/ 	.word	0x000000ff
        /*02f0*/ 	.word	0x000000e0
        /*02f4*/ 	.short	0x0100
        /*02f6*/ 	.byte	0x07
	.zero		1


	//   ....[31]....
        /*02f8*/ 	.word	0x00000bf0
        /*02fc*/ 	.word	0x000000ff
        /*0300*/ 	.word	0x00000100
        /*0304*/ 	.short	0x0100
        /*0306*/ 	.byte	0x07
	.zero		1


	//   ....[32]....
        /*0308*/ 	.word	0x00000c00
        /*030c*/ 	.word	0x000000ff
        /*0310*/ 	.word	0x000000e8
        /*0314*/ 	.short	0x0100
        /*0316*/ 	.byte	0x07
	.zero		1


	//   ....[33]....
        /*0318*/ 	.word	0x00000c10
        /*031c*/ 	.word	0x000000ff
        /*0320*/ 	.word	0x00000108
        /*0324*/ 	.short	0x0100
        /*0326*/ 	.byte	0x07
	.zero		1


	//   ....[34]....
        /*0328*/ 	.word	0x00000d00
        /*032c*/ 	.word	0x000000ff
        /*0330*/ 	.word	0x00000110
        /*0334*/ 	.short	0x0100
        /*0336*/ 	.byte	0x05
	.zero		1


	//   ....[35]....
        /*0338*/ 	.word	0x00000d10
        /*033c*/ 	.word	0x000000ff
        /*0340*/ 	.word	0x00000120
        /*0344*/ 	.short	0x0100
        /*0346*/ 	.byte	0x05
	.zero		1


	//   ....[36]....
        /*0348*/ 	.word	0x00000d20
        /*034c*/ 	.word	0x000000ff
        /*0350*/ 	.word	0x00000118
        /*0354*/ 	.short	0x0100
        /*0356*/ 	.byte	0x05
	.zero		1


	//   ....[37]....
        /*0358*/ 	.word	0x00000d30
        /*035c*/ 	.word	0x000000ff
        /*0360*/ 	.word	0x00000128
        /*0364*/ 	.short	0x0100
        /*0366*/ 	.byte	0x05
	.zero		1


	//   ....[38]....
        /*0368*/ 	.word	0x00001600
        /*036c*/ 	.word	0x00000002
        /*0370*/ 	.word	0x00000120
        /*0374*/ 	.short	0x010a
        /*0376*/ 	.byte	0xff
	.zero		1


	//   ....[39]....
        /*0378*/ 	.word	0x00001630
        /*037c*/ 	.word	0x00000002
        /*0380*/ 	.word	0x00000110
        /*0384*/ 	.short	0x0101
        /*0386*/ 	.byte	0xff
	.zero		1


	//   ....[40]....
        /*0388*/ 	.word	0x00001700
        /*038c*/ 	.word	0x000000ff
        /*0390*/ 	.word	0x00000030
        /*0394*/ 	.short	0x010a
        /*0396*/ 	.byte	0x08
	.zero		1


	//   ....[41]....
        /*0398*/ 	.word	0x000017a0
        /*039c*/ 	.word	0x000000ff
        /*03a0*/ 	.word	0x00000030
        /*03a4*/ 	.short	0x010a
        /*03a6*/ 	.byte	0x21
	.zero		1


	//   ....[42]....
        /*03a8*/ 	.word	0x00001900
        /*03ac*/ 	.word	0x000000ff
        /*03b0*/ 	.word	0x00000030
        /*03b4*/ 	.short	0x010a
        /*03b6*/ 	.byte	0x08
	.zero		1


	//   ....[43]....
        /*03b8*/ 	.word	0x000019f0
        /*03bc*/ 	.word	0x000000ff
        /*03c0*/ 	.word	0x000000a8
        /*03c4*/ 	.short	0x0101
        /*03c6*/ 	.byte	0x04
	.zero		1


	//   ....[44]....
        /*03c8*/ 	.word	0x00001a10
        /*03cc*/ 	.word	0x000000ff
        /*03d0*/ 	.word	0x00000030
        /*03d4*/ 	.short	0x010a
        /*03d6*/ 	.byte	0x08
	.zero		1


	//   ....[45]....
        /*03d8*/ 	.word	0x00001a90
        /*03dc*/ 	.word	0x000000ff
        /*03e0*/ 	.word	0x00000030
        /*03e4*/ 	.short	0x010a
        /*03e6*/ 	.byte	0x11
	.zero		1


	//   ....[46]....
        /*03e8*/ 	.word	0x00001bf0
        /*03ec*/ 	.word	0x000000ff
        /*03f0*/ 	.word	0x00000030
        /*03f4*/ 	.short	0x010a
        /*03f6*/ 	.byte	0x08
	.zero		1


	//   ....[47]....
        /*03f8*/ 	.word	0x00001d10
        /*03fc*/ 	.word	0x00000002
        /*0400*/ 	.word	0x000000b0
        /*0404*/ 	.short	0x010a
        /*0406*/ 	.byte	0xff
	.zero		1


	//   ....[48]....
        /*0408*/ 	.word	0x00001dd0
        /*040c*/ 	.word	0x00000002
        /*0410*/ 	.word	0x00000000
        /*0414*/ 	.short	0x0101
        /*0416*/ 	.byte	0xff
	.zero		1


	//   ....[49]....
        /*0418*/ 	.word	0x00002330
        /*041c*/ 	.word	0x000000ff
        /*0420*/ 	.word	0x00000000
        /*0424*/ 	.short	0x010a
        /*0426*/ 	.byte	0x05
	.zero		1


	//   ....[50]....
        /*0428*/ 	.word	0x000023c0
        /*042c*/ 	.word	0x000000ff
        /*0430*/ 	.word	0x00000000
        /*0434*/ 	.short	0x010a
        /*0436*/ 	.byte	0x05
	.zero		1


	//   ....[51]....
        /*0438*/ 	.word	0x00002450
        /*043c*/ 	.word	0x000000ff
        /*0440*/ 	.word	0x00000000
        /*0444*/ 	.short	0x010a
        /*0446*/ 	.byte	0x05
	.zero		1


	//   ....[52]....
        /*0448*/ 	.word	0x000024e0
        /*044c*/ 	.word	0x000000ff
        /*0450*/ 	.word	0x00000000
        /*0454*/ 	.short	0x010a
        /*0456*/ 	.byte	0x05
	.zero		1


	//   ....[53]....
        /*0458*/ 	.word	0x00002570
        /*045c*/ 	.word	0x000000ff
        /*0460*/ 	.word	0x00000000
        /*0464*/ 	.short	0x010a
        /*0466*/ 	.byte	0x05
	.zero		1


	//   ....[54]....
        /*0468*/ 	.word	0x00002610
        /*046c*/ 	.word	0x00000000
        /*0470*/ 	.word	0x00000000
        /*0474*/ 	.short	0x010a
        /*0476*/ 	.byte	0xff
	.zero		1


	//   ....[55]....
        /*0478*/ 	.word	0x00002730
        /*047c*/ 	.word	0x00000000
        /*0480*/ 	.word	0x00000110
        /*0484*/ 	.short	0x010a
        /*0486*/ 	.byte	0xff
	.zero		1


	//   ....[56]....
        /*0488*/ 	.word	0x000027a0
        /*048c*/ 	.word	0x00000000
        /*0490*/ 	.word	0x00000000
        /*0494*/ 	.short	0x0101
        /*0496*/ 	.byte	0xff
	.zero		1


	//   ....[57]....
        /*0498*/ 	.word	0x000027c0
        /*049c*/ 	.word	0x000000ff
        /*04a0*/ 	.word	0x000000c0
        /*04a4*/ 	.short	0x010a
        /*04a6*/ 	.byte	0x05
	.zero		1


	//   ....[58]....
        /*04a8*/ 	.word	0x000028e0
        /*04ac*/ 	.word	0x00000000
        /*04b0*/ 	.word	0x000000b0
        /*04b4*/ 	.short	0x010a
        /*04b6*/ 	.byte	0xff
	.zero		1


	//   ....[59]....
        /*04b8*/ 	.word	0x000029e0
        /*04bc*/ 	.word	0x00000000
        /*04c0*/ 	.word	0x00000000
        /*04c4*/ 	.short	0x0101
        /*04c6*/ 	.byte	0xff
	.zero		1


	//   ....[60]....
        /*04c8*/ 	.word	0x00002a70
        /*04cc*/ 	.word	0x000000ff
        /*04d0*/ 	.word	0x000000c0
        /*04d4*/ 	.short	0x0106
        /*04d6*/ 	.byte	0x05
	.zero		1


	//   ....[61]....
        /*04d8*/ 	.word	0x00002a90
        /*04dc*/ 	.word	0x000000ff
        /*04e0*/ 	.word	0x000000c0
        /*04e4*/ 	.short	0x010a
        /*04e6*/ 	.byte	0x05
	.zero		1


	//   ....[62]....
        /*04e8*/ 	.word	0x00002b20
        /*04ec*/ 	.word	0x000000ff
        /*04f0*/ 	.word	0x000000c0
        /*04f4*/ 	.short	0x0106
        /*04f6*/ 	.byte	0x04
	.zero		1


	//   ....[63]....
        /*04f8*/ 	.word	0x00002b60
        /*04fc*/ 	.word	0x00000000
        /*0500*/ 	.word	0x000000c0
        /*0504*/ 	.short	0x010a
        /*0506*/ 	.byte	0xff
	.zero		1


	//   ....[64]....
        /*0508*/ 	.word	0x000030a0
        /*050c*/ 	.word	0x00000000
        /*0510*/ 	.word	0x000000b0
        /*0514*/ 	.short	0x010a
        /*0516*/ 	.byte	0xff
	.zero		1


	//   ....[65]....
        /*0518*/ 	.word	0x000031b0
        /*051c*/ 	.word	0x00000003
        /*0520*/ 	.word	0x00000000
        /*0524*/ 	.short	0x0101
        /*0526*/ 	.byte	0xff
	.zero		1


	//   ....[66]....
        /*0528*/ 	.word	0x000031c0
        /*052c*/ 	.word	0x000000ff
        /*0530*/ 	.word	0x00000000
        /*0534*/ 	.short	0x010a
        /*0536*/ 	.byte	0x06
	.zero		1


	//   ....[67]....
        /*0538*/ 	.word	0x000031e0
        /*053c*/ 	.word	0x000000ff
        /*0540*/ 	.word	0x000000f0
        /*0544*/ 	.short	0x010a
        /*0546*/ 	.byte	0x07
	.zero		1


	//   ....[68]....
        /*0548*/ 	.word	0x000032b0
        /*054c*/ 	.word	0x000000ff
        /*0550*/ 	.word	0x00000000
        /*0554*/ 	.short	0x010a
        /*0556*/ 	.byte	0x06
	.zero		1


	//   ....[69]....
        /*0558*/ 	.word	0x000033e0
        /*055c*/ 	.word	0x000000ff
        /*0560*/ 	.word	0x00000000
        /*0564*/ 	.short	0x010a
        /*0566*/ 	.byte	0x1a
	.zero		1


	//   ....[70]....
        /*0568*/ 	.word	0x00003680
        /*056c*/ 	.word	0x000000ff
        /*0570*/ 	.word	0x00000000
        /*0574*/ 	.short	0x010a
        /*0576*/ 	.byte	0x06
	.zero		1


	//   ....[71]....
        /*0578*/ 	.word	0x00003710
        /*057c*/ 	.word	0x000000ff
        /*0580*/ 	.word	0x00000000
        /*0584*/ 	.short	0x010a
        /*0586*/ 	.byte	0x06
	.zero		1


	//   ....[72]....
        /*0588*/ 	.word	0x000037a0
        /*058c*/ 	.word	0x000000ff
        /*0590*/ 	.word	0x00000000
        /*0594*/ 	.short	0x010a
        /*0596*/ 	.byte	0x06
	.zero		1


	//   ....[73]....
        /*0598*/ 	.word	0x00003830
        /*059c*/ 	.word	0x000000ff
        /*05a0*/ 	.word	0x00000000
        /*05a4*/ 	.short	0x010a
        /*05a6*/ 	.byte	0x07
	.zero		1


	//   ....[74]....
        /*05a8*/ 	.word	0x00003cb0
        /*05ac*/ 	.word	0x00000000
        /*05b0*/ 	.word	0x000000b0
        /*05b4*/ 	.short	0x010a
        /*05b6*/ 	.byte	0xff
	.zero		1


	//   ....[75]....
        /*05b8*/ 	.word	0x00003d70
        /*05bc*/ 	.word	0x00000000
        /*05c0*/ 	.word	0x00000000
        /*05c4*/ 	.short	0x0101
        /*05c6*/ 	.byte	0xff
	.zero		1


	//   ....[76]....
        /*05c8*/ 	.word	0x00004090
        /*05cc*/ 	.word	0x000000ff
        /*05d0*/ 	.word	0x000000a8
        /*05d4*/ 	.short	0x010a
        /*05d6*/ 	.byte	0x07
	.zero		1


	//   ....[77]....
        /*05d8*/ 	.word	0x00004280
        /*05dc*/ 	.word	0x000000ff
        /*05e0*/ 	.word	0x00000080
        /*05e4*/ 	.short	0x010a
        /*05e6*/ 	.byte	0x07
	.zero		1


	//   ....[78]....
        /*05e8*/ 	.word	0x000043f0
        /*05ec*/ 	.word	0x000000ff
        /*05f0*/ 	.word	0x00000060
        /*05f4*/ 	.short	0x010b
        /*05f6*/ 	.byte	0x07
	.zero		1


	//   ....[79]....
        /*05f8*/ 	.word	0x00004400
        /*05fc*/ 	.word	0x000000ff
        /*0600*/ 	.word	0x00000000
        /*0604*/ 	.short	0x0101
        /*0606*/ 	.byte	0x08
	.zero		1


	//   ....[80]....
        /*0608*/ 	.word	0x00004410
        /*060c*/ 	.word	0x000000ff
        /*0610*/ 	.word	0x00000088
        /*0614*/ 	.short	0x010a
        /*0616*/ 	.byte	0x07
	.zero		1


	//   ....[81]....
        /*0618*/ 	.word	0x00004560
        /*061c*/ 	.word	0x000000ff
        /*0620*/ 	.word	0x00000068
        /*0624*/ 	.short	0x010b
        /*0626*/ 	.byte	0x07
	.zero		1


	//   ....[82]....
        /*0628*/ 	.word	0x00004570
        /*062c*/ 	.word	0x000000ff
        /*0630*/ 	.word	0x00000000
        /*0634*/ 	.short	0x0101
        /*0636*/ 	.byte	0x08
	.zero		1


	//   ....[83]....
        /*0638*/ 	.word	0x00004580
        /*063c*/ 	.word	0x000000ff
        /*0640*/ 	.word	0x00000090
        /*0644*/ 	.short	0x010a
        /*0646*/ 	.byte	0x07
	.zero		1


	//   ....[84]....
        /*0648*/ 	.word	0x00004700
        /*064c*/ 	.word	0x000000ff
        /*0650*/ 	.word	0x00000070
        /*0654*/ 	.short	0x010b
        /*0656*/ 	.byte	0x07
	.zero		1


	//   ....[85]....
        /*0658*/ 	.word	0x00004740
        /*065c*/ 	.word	0x000000ff
        /*0660*/ 	.word	0x00000000
        /*0664*/ 	.short	0x0101
        /*0666*/ 	.byte	0x08
	.zero		1


	//   ....[86]....
        /*0668*/ 	.word	0x00004780
        /*066c*/ 	.word	0x000000ff
        /*0670*/ 	.word	0x00000098
        /*0674*/ 	.short	0x010a
        /*0676*/ 	.byte	0x07
	.zero		1


	//   ....[87]....
        /*0678*/ 	.word	0x000049c0
        /*067c*/ 	.word	0x000000ff
        /*0680*/ 	.word	0x00000078
        /*0684*/ 	.short	0x010b
        /*0686*/ 	.byte	0x07
	.zero		1


	//   ....[88]....
        /*0688*/ 	.word	0x000049e0
        /*068c*/ 	.word	0x000000ff
        /*0690*/ 	.word	0x00000000
        /*0694*/ 	.short	0x0101
        /*0696*/ 	.byte	0x0d
	.zero		1


	//   ....[89]....
        /*0698*/ 	.word	0x00004a10
        /*069c*/ 	.word	0x000000ff
        /*06a0*/ 	.word	0x00000080
        /*06a4*/ 	.short	0x010a
        /*06a6*/ 	.byte	0x07
	.zero		1


	//   ....[90]....
        /*06a8*/ 	.word	0x00004a30
        /*06ac*/ 	.word	0x000000ff
        /*06b0*/ 	.word	0x00000088
        /*06b4*/ 	.short	0x010a
        /*06b6*/ 	.byte	0x07
	.zero		1


	//   ....[91]....
        /*06b8*/ 	.word	0x00004a50
        /*06bc*/ 	.word	0x000000ff
        /*06c0*/ 	.word	0x00000090
        /*06c4*/ 	.short	0x010a
        /*06c6*/ 	.byte	0x07
	.zero		1


	//   ....[92]....
        /*06c8*/ 	.word	0x00004a90
        /*06cc*/ 	.word	0x00000000
        /*06d0*/ 	.word	0x00000098
        /*06d4*/ 	.short	0x010a
        /*06d6*/ 	.byte	0xff
	.zero		1


	//   ....[93]....
        /*06d8*/ 	.word	0x00004dc0
        /*06dc*/ 	.word	0x00000000
        /*06e0*/ 	.word	0x000000b0
        /*06e4*/ 	.short	0x010a
        /*06e6*/ 	.byte	0xff
	.zero		1


	//   ....[94]....
        /*06e8*/ 	.word	0x00004ed0
        /*06ec*/ 	.word	0x00000000
        /*06f0*/ 	.word	0x00000000
        /*06f4*/ 	.short	0x0101
        /*06f6*/ 	.byte	0xff
	.zero		1


	//   ....[95]....
        /*06f8*/ 	.word	0x00005920
        /*06fc*/ 	.word	0x000000ff
        /*0700*/ 	.word	0x00000060
        /*0704*/ 	.short	0x010a
        /*0706*/ 	.byte	0x30
	.zero		1


	//   ....[96]....
        /*0708*/ 	.word	0x00005960
        /*070c*/ 	.word	0x00000040
        /*0710*/ 	.word	0x000000d0
        /*0714*/ 	.short	0x010a
        /*0716*/ 	.byte	0xff
	.zero		1


	//   ....[97]....
        /*0718*/ 	.word	0x00005a50
        /*071c*/ 	.word	0x000000ff
        /*0720*/ 	.word	0x00000060
        /*0724*/ 	.short	0x010a
        /*0726*/ 	.byte	0x30
	.zero		1


	//   ....[98]....
        /*0728*/ 	.word	0x00005b40
        /*072c*/ 	.word	0x00000040
        /*0730*/ 	.word	0x000000d0
        /*0734*/ 	.short	0x010a
        /*0736*/ 	.byte	0xff
	.zero		1


	//   ....[99]....
        /*0738*/ 	.word	0x00006610
        /*073c*/ 	.word	0x00000000
        /*0740*/ 	.word	0x00000000
        /*0744*/ 	.short	0x0101
        /*0746*/ 	.byte	0xff
	.zero		1


	//   ....[100]....
        /*0748*/ 	.word	0x00006620
        /*074c*/ 	.word	0x00000002
        /*0750*/ 	.word	0x00000060
        /*0754*/ 	.short	0x010a
        /*0756*/ 	.byte	0xff
	.zero		1


	//   ....[101]....
        /*0758*/ 	.word	0x00006700
        /*075c*/ 	.word	0x00000002
        /*0760*/ 	.word	0x00000060
        /*0764*/ 	.short	0x010a
        /*0766*/ 	.byte	0xff
	.zero		1


	//   ....[102]....
        /*0768*/ 	.word	0x00007260
        /*076c*/ 	.word	0x00000048
        /*0770*/ 	.word	0x00000000
        /*0774*/ 	.short	0x0101
        /*0776*/ 	.byte	0xff
	.zero		1


	//   ....[103]....
        /*0778*/ 	.word	0x00007280
        /*077c*/ 	.word	0x00000000
        /*0780*/ 	.word	0x00000060
        /*0784*/ 	.short	0x010a
        /*0786*/ 	.byte	0xff
	.zero		1


	//   ....[104]....
        /*0788*/ 	.word	0x00007350
        /*078c*/ 	.word	0x00000000
        /*0790*/ 	.word	0x00000060
        /*0794*/ 	.short	0x010a
        /*0796*/ 	.byte	0xff
	.zero		1


	//   ....[105]....
        /*0798*/ 	.word	0x00007eb0
        /*079c*/ 	.word	0x00000048
        /*07a0*/ 	.word	0x00000000
        /*07a4*/ 	.short	0x0101
        /*07a6*/ 	.byte	0xff
	.zero		1


	//   ....[106]....
        /*07a8*/ 	.word	0x00007ed0
        /*07ac*/ 	.word	0x00000000
        /*07b0*/ 	.word	0x00000060
        /*07b4*/ 	.short	0x010a
        /*07b6*/ 	.byte	0xff
	.zero		1


	//   ....[107]....
        /*07b8*/ 	.word	0x00007fa0
        /*07bc*/ 	.word	0x00000000
        /*07c0*/ 	.word	0x00000060
        /*07c4*/ 	.short	0x010a
        /*07c6*/ 	.byte	0xff
	.zero		1


	//   ....[108]....
        /*07c8*/ 	.word	0x00008300
        /*07cc*/ 	.word	0x000000ff
        /*07d0*/ 	.word	0x00000000
        /*07d4*/ 	.short	0x0101
        /*07d6*/ 	.byte	0x05
	.zero		1


	//   ....[109]....
        /*07d8*/ 	.word	0x00008b60
        /*07dc*/ 	.word	0x00000000
        /*07e0*/ 	.word	0x00000000
        /*07e4*/ 	.short	0x0101
        /*07e6*/ 	.byte	0xff
	.zero		1


	//   ....[110]....
        /*07e8*/ 	.word	0x00008dd0
        /*07ec*/ 	.word	0x000000ff
        /*07f0*/ 	.word	0x00000000
        /*07f4*/ 	.short	0x0101
        /*07f6*/ 	.byte	0x04
	.zero		1


	//   ....[111]....
        /*07f8*/ 	.word	0x00008df0
        /*07fc*/ 	.word	0x00000002
        /*0800*/ 	.word	0x00000120
        /*0804*/ 	.short	0x010a
        /*0806*/ 	.byte	0xff
	.zero		1


	//   ....[112]....
        /*0808*/ 	.word	0x00008e50
        /*080c*/ 	.word	0x00000002
        /*0810*/ 	.word	0x00000030
        /*0814*/ 	.short	0x010a
        /*0816*/ 	.byte	0xff
	.zero		1


	//   ....[113]....
        /*0818*/ 	.word	0x00008eb0
        /*081c*/ 	.word	0x00000002
        /*0820*/ 	.word	0x00000030
        /*0824*/ 	.short	0x010a
        /*0826*/ 	.byte	0xff
	.zero		1


	//   ....[114]....
        /*0828*/ 	.word	0x00008f00
        /*082c*/ 	.word	0x00000002
        /*0830*/ 	.word	0x000000b0
        /*0834*/ 	.short	0x010a
        /*0836*/ 	.byte	0xff
	.zero		1


	//   ....[115]....
        /*0838*/ 	.word	0x00008f60
        /*083c*/ 	.word	0x00000000
        /*0840*/ 	.word	0x00000000
        /*0844*/ 	.short	0x010a
        /*0846*/ 	.byte	0xff
	.zero		1


	//   ....[116]....
        /*0848*/ 	.word	0x00008fc0
        /*084c*/ 	.word	0x00000000
        /*0850*/ 	.word	0x00000000
        /*0854*/ 	.short	0x010a
        /*0856*/ 	.byte	0xff
	.zero		1


	//   ....[117]....
        /*0858*/ 	.word	0x00009020
        /*085c*/ 	.word	0x00000000
        /*0860*/ 	.word	0x00000000
        /*0864*/ 	.short	0x010a
        /*0866*/ 	.byte	0xff
	.zero		1


	//   ....[118]....
        /*0868*/ 	.word	0x00009080
        /*086c*/ 	.word	0x00000000
        /*0870*/ 	.word	0x00000000
        /*0874*/ 	.short	0x010a
        /*0876*/ 	.byte	0xff
	.zero		1


	//   ....[119]....
        /*0878*/ 	.word	0x000090e0
        /*087c*/ 	.word	0x00000000
        /*0880*/ 	.word	0x00000000
        /*0884*/ 	.short	0x010a
        /*0886*/ 	.byte	0xff
	.zero		1


	//   ....[120]....
        /*0888*/ 	.word	0x00009130
        /*088c*/ 	.word	0x00000000
        /*0890*/ 	.word	0x00000110
        /*0894*/ 	.short	0x010a
        /*0896*/ 	.byte	0xff
	.zero		1


	//   ....[121]....
        /*0898*/ 	.word	0x00009190
        /*089c*/ 	.word	0x00000000
        /*08a0*/ 	.word	0x000000c0
        /*08a4*/ 	.short	0x010a
        /*08a6*/ 	.byte	0xff
	.zero		1


	//   ....[122]....
        /*08a8*/ 	.word	0x000091e0
        /*08ac*/ 	.word	0x00000000
        /*08b0*/ 	.word	0x000000b0
        /*08b4*/ 	.short	0x010a
        /*08b6*/ 	.byte	0xff
	.zero		1


	//   ....[123]....
        /*08b8*/ 	.word	0x00009240
        /*08bc*/ 	.word	0x00000000
        /*08c0*/ 	.word	0x000000c0
        /*08c4*/ 	.short	0x010a
        /*08c6*/ 	.byte	0xff
	.zero		1


	//   ....[124]....
        /*08c8*/ 	.word	0x00009290
        /*08cc*/ 	.word	0x00000000
        /*08d0*/ 	.word	0x000000b0
        /*08d4*/ 	.short	0x010a
        /*08d6*/ 	.byte	0xff
	.zero		1


	//   ....[125]....
        /*08d8*/ 	.word	0x000092f0
        /*08dc*/ 	.word	0x00000002
        /*08e0*/ 	.word	0x000000f0
        /*08e4*/ 	.short	0x010a
        /*08e6*/ 	.byte	0xff
	.zero		1


	//   ....[126]....
        /*08e8*/ 	.word	0x00009350
        /*08ec*/ 	.word	0x00000000
        /*08f0*/ 	.word	0x00000000
        /*08f4*/ 	.short	0x010a
        /*08f6*/ 	.byte	0xff
	.zero		1


	//   ....[127]....
        /*08f8*/ 	.word	0x000093b0
        /*08fc*/ 	.word	0x00000000
        /*0900*/ 	.word	0x00000000
        /*0904*/ 	.short	0x010a
        /*0906*/ 	.byte	0xff
	.zero		1


	//   ....[128]....
        /*0908*/ 	.word	0x00009410
        /*090c*/ 	.word	0x00000000
        /*0910*/ 	.word	0x00000000
        /*0914*/ 	.short	0x010a
        /*0916*/ 	.byte	0xff
	.zero		1


	//   ....[129]....
        /*0918*/ 	.word	0x00009470
        /*091c*/ 	.word	0x00000000
        /*0920*/ 	.word	0x00000000
        /*0924*/ 	.short	0x010a
        /*0926*/ 	.byte	0xff
	.zero		1


	//   ....[130]....
        /*0928*/ 	.word	0x000094d0
        /*092c*/ 	.word	0x00000000
        /*0930*/ 	.word	0x00000000
        /*0934*/ 	.short	0x010a
        /*0936*/ 	.byte	0xff
	.zero		1


	//   ....[131]....
        /*0938*/ 	.word	0x00009520
        /*093c*/ 	.word	0x00000000
        /*0940*/ 	.word	0x000000b0
        /*0944*/ 	.short	0x010a
        /*0946*/ 	.byte	0xff
	.zero		1


	//   ....[132]....
        /*0948*/ 	.word	0x00009580
        /*094c*/ 	.word	0x00000000
        /*0950*/ 	.word	0x000000a8
        /*0954*/ 	.short	0x010a
        /*0956*/ 	.byte	0xff
	.zero		1


	//   ....[133]....
        /*0958*/ 	.word	0x000095e0
        /*095c*/ 	.word	0x00000000
        /*0960*/ 	.word	0x00000080
        /*0964*/ 	.short	0x010a
        /*0966*/ 	.byte	0xff
	.zero		1


	//   ....[134]....
        /*0968*/ 	.word	0x00009640
        /*096c*/ 	.word	0x00000000
        /*0970*/ 	.word	0x00000088
        /*0974*/ 	.short	0x010a
        /*0976*/ 	.byte	0xff
	.zero		1


	//   ....[135]....
        /*0978*/ 	.word	0x000096a0
        /*097c*/ 	.word	0x00000000
        /*0980*/ 	.word	0x00000090
        /*0984*/ 	.short	0x010a
        /*0986*/ 	.byte	0xff
	.zero		1


	//   ....[136]....
        /*0988*/ 	.word	0x00009700
        /*098c*/ 	.word	0x00000000
        /*0990*/ 	.word	0x00000098
        /*0994*/ 	.short	0x010a
        /*0996*/ 	.byte	0xff
	.zero		1


	//   ....[137]....
        /*0998*/ 	.word	0x00009760
        /*099c*/ 	.word	0x00000000
        /*09a0*/ 	.word	0x00000080
        /*09a4*/ 	.short	0x010a
        /*09a6*/ 	.byte	0xff
	.zero		1


	//   ....[138]....
        /*09a8*/ 	.word	0x000097c0
        /*09ac*/ 	.word	0x00000000
        /*09b0*/ 	.word	0x00000088
        /*09b4*/ 	.short	0x010a
        /*09b6*/ 	.byte	0xff
	.zero		1


	//   ....[139]....
        /*09b8*/ 	.word	0x00009820
        /*09bc*/ 	.word	0x00000000
        /*09c0*/ 	.word	0x00000090
        /*09c4*/ 	.short	0x010a
        /*09c6*/ 	.byte	0xff
	.zero		1


	//   ....[140]....
        /*09c8*/ 	.word	0x00009870
        /*09cc*/ 	.word	0x00000000
        /*09d0*/ 	.word	0x000000b0
        /*09d4*/ 	.short	0x010a
        /*09d6*/ 	.byte	0xff
	.zero		1


	//   ....[141]....
        /*09d8*/ 	.word	0x000098d0
        /*09dc*/ 	.word	0x00000002
        /*09e0*/ 	.word	0x00000060
        /*09e4*/ 	.short	0x010a
        /*09e6*/ 	.byte	0xff
	.zero		1


	//   ....[142]....
        /*09e8*/ 	.word	0x00009920
        /*09ec*/ 	.word	0x00000040
        /*09f0*/ 	.word	0x000000d0
        /*09f4*/ 	.short	0x010a
        /*09f6*/ 	.byte	0xff
	.zero		1


	//   ....[143]....
        /*09f8*/ 	.word	0x00009970
        /*09fc*/ 	.word	0x00000002
        /*0a00*/ 	.word	0x00000060
        /*0a04*/ 	.short	0x010a
        /*0a06*/ 	.byte	0xff
	.zero		1


	//   ....[144]....
        /*0a08*/ 	.word	0x000099c0
        /*0a0c*/ 	.word	0x00000000
        /*0a10*/ 	.word	0x00000060
        /*0a14*/ 	.short	0x010a
        /*0a16*/ 	.byte	0xff
	.zero		1


	//   ....[145]....
        /*0a18*/ 	.word	0x00009a10
        /*0a1c*/ 	.word	0x00000000
        /*0a20*/ 	.word	0x00000060
        /*0a24*/ 	.short	0x010a
        /*0a26*/ 	.byte	0xff
	.zero		1


	//----- nvinfo : EIATTR_NUM_MBARRIERS
	.align		4
.L_47:
        /*0a28*/ 	.byte	0x03, 0x38
        /*0a2a*/ 	.short	0x0026


	//----- nvinfo : EIATTR_EXIT_INSTR_OFFSETS
	.align		4
        /*0a2c*/ 	.byte	0x04, 0x1c
        /*0a2e*/ 	.short	(.L_49 - .L_48)


	//   ....[0]....
.L_48:
        /*0a30*/ 	.word	0x00002640


	//   ....[1]....
        /*0a34*/ 	.word	0x00002b30


	//   ....[2]....
        /*0a38*/ 	.word	0x00002b90


	//   ....[3]....
        /*0a3c*/ 	.word	0x00003a90


	//   ....[4]....
        /*0a40*/ 	.word	0x00004ac0


	//   ....[5]....
        /*0a44*/ 	.word	0x00004b00


	//   ....[6]....
        /*0a48*/ 	.word	0x00008cc0


	//   ....[7]....
        /*0a4c*/ 	.word	0x00008d40


	//   ....[8]....
        /*0a50*/ 	.word	0x00008d70


	//   ....[9]....
        /*0a54*/ 	.word	0x00008de0


	//----- nvinfo : EIATTR_MAX_THREADS
	.align		4
.L_49:
        /*0a58*/ 	.byte	0x04, 0x05
        /*0a5a*/ 	.short	(.L_51 - .L_50)
.L_50:
        /*0a5c*/ 	.word	0x00000100
        /*0a60*/ 	.word	0x00000001
        /*0a64*/ 	.word	0x00000001


	//----- nvinfo : EIATTR_CRS_STACK_SIZE
	.align		4
.L_51:
        /*0a68*/ 	.byte	0x04, 0x1e
        /*0a6a*/ 	.short	(.L_53 - .L_52)
.L_52:
        /*0a6c*/ 	.word	0x00000000


	//----- nvinfo : EIATTR_CBANK_PARAM_SIZE
	.align		4
.L_53:
        /*0a70*/ 	.byte	0x03, 0x19
        /*0a72*/ 	.short	0x0800


	//----- nvinfo : EIATTR_PARAM_CBANK
	.align		4
        /*0a74*/ 	.byte	0x04, 0x0a
        /*0a76*/ 	.short	(.L_55 - .L_54)
	.align		4
.L_54:
        /*0a78*/ 	.word	index@(.nv.constant0._ZN7cutlass13device_kernelINS_4gemm6kernel13GemmUniversalIN4cute5tupleIJiiiiEEENS1_10collective13CollectiveMmaINS1_35MainloopSm100TmaUmmaWarpSpecializedILi6ELi2ELi4ENS5_IJNS4_1CILi1EEESB_SB_EEEEENS5_IJNSA_ILi128EEESE_NSA_ILi64EEEEEENS_10bfloat16_tENS5_IJlSB_lEEESH_SI_NS4_8TiledMMAINS4_8MMA_AtomIJNS4_20SM100_MMA_F16BF16_SSISH_SH_fLi128ELi128ELNS4_4UMMA5MajorE0ELSN_0ELNSM_7ScaleInE0ELSO_0EEEEEENS4_6LayoutISC_NS5_IJNSA_ILi0EEESS_SS_EEEEENS5_IJNS4_10UnderscoreESV_SV_EEEEENS4_13SM90_TMA_LOADENS4_14ComposedLayoutINS4_7SwizzleILi3ELi4ELi3EEENS4_18smem_ptr_flag_bitsILi16EEENSR_INS5_IJNSA_ILi8EEESF_EEENS5_IJSF_SB_EEEEEEEvNS4_8identityESY_S18_vS19_EENS_8epilogue10collective18CollectiveEpilogueINS1B_23Sm100TmaWarpSpecializedILi4ELi2ELi32ELb1ELb0EEEJSG_NS5_IJNSR_ISE_SB_EENSR_INSA_ILi32EEESB_EEEEESH_SI_SH_SI_NS1B_6fusion15FusionCallbacksIS1F_NS1K_17LinearCombinationISH_fSH_fLNS_15FloatRoundStyleE2EEESG_S1J_JEEENS4_5SM1004TMEM4LOAD26SM100_TMEM_LOAD_32dp32b32xESY_NSZ_INS10_ILi2ELi4ELi3EEES13_NSR_INS5_IJS14_S1H_EEENS5_IJS1H_SB_EEEEEEENS4_39AutoVectorizingCopyWithAssumedAlignmentILi128EEENS4_14SM90_TMA_STOREES1Y_S20_S20_EEEvvEEEEvNT_6ParamsE)
        /*0a7c*/ 	.short	0x0380
        /*0a7e*/ 	.short	0x0800


	//----- nvinfo : EIATTR_SW_WAR
	.align		4
.L_55:
        /*0a80*/ 	.byte	0x04, 0x36
        /*0a82*/ 	.short	(.L_57 - .L_56)
.L_56:
        /*0a84*/ 	.word	0x00000008
.L_57:


//--------------------- .nv.callgraph             --------------------------
	.section	.nv.callgraph,"",@"SHT_CUDA_CALLGRAPH"
	.align	4
	.sectionentsize	8
	.align		4
        /*0000*/ 	.word	0x00000000
	.align		4
        /*0004*/ 	.word	0xffffffff
	.align		4
        /*0008*/ 	.word	index@(_ZN7cutlass13device_kernelINS_4gemm6kernel13GemmUniversalIN4cute5tupleIJiiiiEEENS1_10collective13CollectiveMmaINS1_35MainloopSm100TmaUmmaWarpSpecializedILi6ELi2ELi4ENS5_IJNS4_1CILi1EEESB_SB_EEEEENS5_IJNSA_ILi128EEESE_NSA_ILi64EEEEEENS_10bfloat16_tENS5_IJlSB_lEEESH_SI_NS4_8TiledMMAINS4_8MMA_AtomIJNS4_20SM100_MMA_F16BF16_SSISH_SH_fLi128ELi128ELNS4_4UMMA5MajorE0ELSN_0ELNSM_7ScaleInE0ELSO_0EEEEEENS4_6LayoutISC_NS5_IJNSA_ILi0EEESS_SS_EEEEENS5_IJNS4_10UnderscoreESV_SV_EEEEENS4_13SM90_TMA_LOADENS4_14ComposedLayoutINS4_7SwizzleILi3ELi4ELi3EEENS4_18smem_ptr_flag_bitsILi16EEENSR_INS5_IJNSA_ILi8EEESF_EEENS5_IJSF_SB_EEEEEEEvNS4_8identityESY_S18_vS19_EENS_8epilogue10collective18CollectiveEpilogueINS1B_23Sm100TmaWarpSpecializedILi4ELi2ELi32ELb1ELb0EEEJSG_NS5_IJNSR_ISE_SB_EENSR_INSA_ILi32EEESB_EEEEESH_SI_SH_SI_NS1B_6fusion15FusionCallbacksIS1F_NS1K_17LinearCombinationISH_fSH_fLNS_15FloatRoundStyleE2EEESG_S1J_JEEENS4_5SM1004TMEM4LOAD26SM100_TMEM_LOAD_32dp32b32xESY_NSZ_INS10_ILi2ELi4ELi3EEES13_NSR_INS5_IJS14_S1H_EEENS5_IJS1H_SB_EEEEEEENS4_39AutoVectorizingCopyWithAssumedAlignmentILi128EEENS4_14SM90_TMA_STOREES1Y_S20_S20_EEEvvEEEEvNT_6ParamsE)
	.align		4
        /*000c*/ 	.word	index@(__assertfail)
	.align		4
        /*0010*/ 	.word	0x00000000
	.align		4
        /*0014*/ 	.word	0xfffffffe
	.align		4
        /*0018*/ 	.word	0x00000000
	.align		4
        /*001c*/ 	.word	0xfffffffd
	.align		4
        /*0020*/ 	.word	0x00000000
	.align		4
        /*0024*/ 	.word	0xfffffffc


//--------------------- .nv.constant4             --------------------------
	.section	.nv.constant4,"a",@progbits
	.align	8
	.align		8
.nv.constant4:
        /*0000*/ 	.dword	__assertfail
	.align		8
        /*0008*/ 	.dword	__unnamed_1
	.align		8
        /*0010*/ 	.dword	__unnamed_2
	.align		8
        /*0018*/ 	.dword	_ZN40_INTERNAL_de7e6fba_4_k_cu_c35ab535_327414cuda3std3__45__cpo5beginE
	.align		8
        /*0020*/ 	.dword	_ZN40_INTERNAL_de7e6fba_4_k_cu_c35ab535_327414cuda3std3__45__cpo3endE
	.align		8
        /*0028*/ 	.dword	_ZN40_INTERNAL_de7e6fba_4_k_cu_c35ab535_327414cuda3std3__45__cpo6cbeginE
	.align		8
        /*0030*/ 	.dword	_ZN40_INTERNAL_de7e6fba_4_k_cu_c35ab535_327414cuda3std3__45__cpo4cendE
	.align		8
        /*0038*/ 	.dword	_ZN40_INTERNAL_de7e6fba_4_k_cu_c35ab535_327414cuda3std3__442_GLOBAL__N__de7e6fba_4_k_cu_c35ab535_327416ignoreE
	.align		8
        /*0040*/ 	.dword	_ZN40_INTERNAL_de7e6fba_4_k_cu_c35ab535_327414cuda3std3__419piecewise_constructE
	.align		8
        /*0048*/ 	.dword	_ZN40_INTERNAL_de7e6fba_4_k_cu_c35ab535_327414cuda3std3__48in_placeE
	.align		8
        /*0050*/ 	.dword	_ZN40_INTERNAL_de7e6fba_4_k_cu_c35ab535_327414cuda3std6ranges3__45__cpo4swapE
	.align		8
        /*0058*/ 	.dword	_ZN40_INTERNAL_de7e6fba_4_k_cu_c35ab535_327414cuda3std6ranges3__45__cpo9iter_moveE
	.align		8
        /*0060*/ 	.dword	_ZN40_INTERNAL_de7e6fba_4_k_cu_c35ab535_327414cute7productE
	.align		8
        /*0068*/ 	.dword	_ZN40_INTERNAL_de7e6fba_4_k_cu_c35ab535_327414cute1_E
	.align		8
        /*0070*/ 	.dword	$str$25
	.align		8
        /*0078*/ 	.dword	$str$26
	.align		8
        /*0080*/ 	.dword	$str$27
	.align		8
        /*0088*/ 	.dword	$str$28


//--------------------- .text._ZN7cutlass13device_kernelINS_4gemm6kernel13GemmUniversalIN4cute5tupleIJiiiiEEENS1_10collective13CollectiveMmaINS1_35MainloopSm100TmaUmmaWarpSpecializedILi6ELi2ELi4ENS5_IJNS4_1CILi1EEESB_SB_EEEEENS5_IJNSA_ILi128EEESE_NSA_ILi64EEEEEENS_10bfloat16_tENS5_IJlSB_lEEESH_SI_NS4_8TiledMMAINS4_8MMA_AtomIJNS4_20SM100_MMA_F16BF16_SSISH_SH_fLi128ELi128ELNS4_4UMMA5MajorE0ELSN_0ELNSM_7ScaleInE0ELSO_0EEEEEENS4_6LayoutISC_NS5_IJNSA_ILi0EEESS_SS_EEEEENS5_IJNS4_10UnderscoreESV_SV_EEEEENS4_13SM90_TMA_LOADENS4_14ComposedLayoutINS4_7SwizzleILi3ELi4ELi3EEENS4_18smem_ptr_flag_bitsILi16EEENSR_INS5_IJNSA_ILi8EEESF_EEENS5_IJSF_SB_EEEEEEEvNS4_8identityESY_S18_vS19_EENS_8epilogue10collective18CollectiveEpilogueINS1B_23Sm100TmaWarpSpecializedILi4ELi2ELi32ELb1ELb0EEEJSG_NS5_IJNSR_ISE_SB_EENSR_INSA_ILi32EEESB_EEEEESH_SI_SH_SI_NS1B_6fusion15FusionCallbacksIS1F_NS1K_17LinearCombinationISH_fSH_fLNS_15FloatRoundStyleE2EEESG_S1J_JEEENS4_5SM1004TMEM4LOAD26SM100_TMEM_LOAD_32dp32b32xESY_NSZ_INS10_ILi2ELi4ELi3EEES13_NSR_INS5_IJS14_S1H_EEENS5_IJS1H_SB_EEEEEEENS4_39AutoVectorizingCopyWithAssumedAlignmentILi128EEENS4_14SM90_TMA_STOREES1Y_S20_S20_EEEvvEEEEvNT_6ParamsE --------------------------
	.section	.text._ZN7cutlass13device_kernelINS_4gemm6kernel13GemmUniversalIN4cute5tupleIJiiiiEEENS1_10collective13CollectiveMmaINS1_35MainloopSm100TmaUmmaWarpSpecializedILi6ELi2ELi4ENS5_IJNS4_1CILi1EEESB_SB_EEEEENS5_IJNSA_ILi128EEESE_NSA_ILi64EEEEEENS_10bfloat16_tENS5_IJlSB_lEEESH_SI_NS4_8TiledMMAINS4_8MMA_AtomIJNS4_20SM100_MMA_F16BF16_SSISH_SH_fLi128ELi128ELNS4_4UMMA5MajorE0ELSN_0ELNSM_7ScaleInE0ELSO_0EEEEEENS4_6LayoutISC_NS5_IJNSA_ILi0EEESS_SS_EEEEENS5_IJNS4_10UnderscoreESV_SV_EEEEENS4_13SM90_TMA_LOADENS4_14ComposedLayoutINS4_7SwizzleILi3ELi4ELi3EEENS4_18smem_ptr_flag_bitsILi16EEENSR_INS5_IJNSA_ILi8EEESF_EEENS5_IJSF_SB_EEEEEEEvNS4_8identityESY_S18_vS19_EENS_8epilogue10collective18CollectiveEpilogueINS1B_23Sm100TmaWarpSpecializedILi4ELi2ELi32ELb1ELb0EEEJSG_NS5_IJNSR_ISE_SB_EENSR_INSA_ILi32EEESB_EEEEESH_SI_SH_SI_NS1B_6fusion15FusionCallbacksIS1F_NS1K_17LinearCombinationISH_fSH_fLNS_15FloatRoundStyleE2EEESG_S1J_JEEENS4_5SM1004TMEM4LOAD26SM100_TMEM_LOAD_32dp32b32xESY_NSZ_INS10_ILi2ELi4ELi3EEES13_NSR_INS5_IJS14_S1H_EEENS5_IJS1H_SB_EEEEEEENS4_39AutoVectorizingCopyWithAssumedAlignmentILi128EEENS4_14SM90_TMA_STOREES1Y_S20_S20_EEEvvEEEEvNT_6ParamsE,"ax",@progbits
	.align	128
.text._ZN7cutlass13device_kernelINS_4gemm6kernel13GemmUniversalIN4cute5tupleIJiiiiEEENS1_10collective13CollectiveMmaINS1_35MainloopSm100TmaUmmaWarpSpecializedILi6ELi2ELi4ENS5_IJNS4_1CILi1EEESB_SB_EEEEENS5_IJNSA_ILi128EEESE_NSA_ILi64EEEEEENS_10bfloat16_tENS5_IJlSB_lEEESH_SI_NS4_8TiledMMAINS4_8MMA_AtomIJNS4_20SM100_MMA_F16BF16_SSISH_SH_fLi128ELi128ELNS4_4UMMA5MajorE0ELSN_0ELNSM_7ScaleInE0ELSO_0EEEEEENS4_6LayoutISC_NS5_IJNSA_ILi0EEESS_SS_EEEEENS5_IJNS4_10UnderscoreESV_SV_EEEEENS4_13SM90_TMA_LOADENS4_14ComposedLayoutINS4_7SwizzleILi3ELi4ELi3EEENS4_18smem_ptr_flag_bitsILi16EEENSR_INS5_IJNSA_ILi8EEESF_EEENS5_IJSF_SB_EEEEEEEvNS4_8identityESY_S18_vS19_EENS_8epilogue10collective18CollectiveEpilogueINS1B_23Sm100TmaWarpSpecializedILi4ELi2ELi32ELb1ELb0EEEJSG_NS5_IJNSR_ISE_SB_EENSR_INSA_ILi32EEESB_EEEEESH_SI_SH_SI_NS1B_6fusion15FusionCallbacksIS1F_NS1K_17LinearCombinationISH_fSH_fLNS_15FloatRoundStyleE2EEESG_S1J_JEEENS4_5SM1004TMEM4LOAD26SM100_TMEM_LOAD_32dp32b32xESY_NSZ_INS10_ILi2ELi4ELi3EEES13_NSR_INS5_IJS14_S1H_EEENS5_IJS1H_SB_EEEEEEENS4_39AutoVectorizingCopyWithAssumedAlignmentILi128EEENS4_14SM90_TMA_STOREES1Y_S20_S20_EEEvvEEEEvNT_6ParamsE:
        .type           _ZN7cutlass13device_kernelINS_4gemm6kernel13GemmUniversalIN4cute5tupleIJiiiiEEENS1_10collective13CollectiveMmaINS1_35MainloopSm100TmaUmmaWarpSpecializedILi6ELi2ELi4ENS5_IJNS4_1CILi1EEESB_SB_EEEEENS5_IJNSA_ILi128EEESE_NSA_ILi64EEEEEENS_10bfloat16_tENS5_IJlSB_lEEESH_SI_NS4_8TiledMMAINS4_8MMA_AtomIJNS4_20SM100_MMA_F16BF16_SSISH_SH_fLi128ELi128ELNS4_4UMMA5MajorE0ELSN_0ELNSM_7ScaleInE0ELSO_0EEEEEENS4_6LayoutISC_NS5_IJNSA_ILi0EEESS_SS_EEEEENS5_IJNS4_10UnderscoreESV_SV_EEEEENS4_13SM90_TMA_LOADENS4_14ComposedLayoutINS4_7SwizzleILi3ELi4ELi3EEENS4_18smem_ptr_flag_bitsILi16EEENSR_INS5_IJNSA_ILi8EEESF_EEENS5_IJSF_SB_EEEEEEEvNS4_8identityESY_S18_vS19_EENS_8epilogue10collective18CollectiveEpilogueINS1B_23Sm100TmaWarpSpecializedILi4ELi2ELi32ELb1ELb0EEEJSG_NS5_IJNSR_ISE_SB_EENSR_INSA_ILi32EEESB_EEEEESH_SI_SH_SI_NS1B_6fusion15FusionCallbacksIS1F_NS1K_17LinearCombinationISH_fSH_fLNS_15FloatRoundStyleE2EEESG_S1J_JEEENS4_5SM1004TMEM4LOAD26SM100_TMEM_LOAD_32dp32b32xESY_NSZ_INS10_ILi2ELi4ELi3EEES13_NSR_INS5_IJS14_S1H_EEENS5_IJS1H_SB_EEEEEEENS4_39AutoVectorizingCopyWithAssumedAlignmentILi128EEENS4_14SM90_TMA_STOREES1Y_S20_S20_EEEvvEEEEvNT_6ParamsE,@function
        .size           _ZN7cutlass13device_kernelINS_4gemm6kernel13GemmUniversalIN4cute5tupleIJiiiiEEENS1_10collective13CollectiveMmaINS1_35MainloopSm100TmaUmmaWarpSpecializedILi6ELi2ELi4ENS5_IJNS4_1CILi1EEESB_SB_EEEEENS5_IJNSA_ILi128EEESE_NSA_ILi64EEEEEENS_10bfloat16_tENS5_IJlSB_lEEESH_SI_NS4_8TiledMMAINS4_8MMA_AtomIJNS4_20SM100_MMA_F16BF16_SSISH_SH_fLi128ELi128ELNS4_4UMMA5MajorE0ELSN_0ELNSM_7ScaleInE0ELSO_0EEEEEENS4_6LayoutISC_NS5_IJNSA_ILi0EEESS_SS_EEEEENS5_IJNS4_10UnderscoreESV_SV_EEEEENS4_13SM90_TMA_LOADENS4_14ComposedLayoutINS4_7SwizzleILi3ELi4ELi3EEENS4_18smem_ptr_flag_bitsILi16EEENSR_INS5_IJNSA_ILi8EEESF_EEENS5_IJSF_SB_EEEEEEEvNS4_8identityESY_S18_vS19_EENS_8epilogue10collective18CollectiveEpilogueINS1B_23Sm100TmaWarpSpecializedILi4ELi2ELi32ELb1ELb0EEEJSG_NS5_IJNSR_ISE_SB_EENSR_INSA_ILi32EEESB_EEEEESH_SI_SH_SI_NS1B_6fusion15FusionCallbacksIS1F_NS1K_17LinearCombinationISH_fSH_fLNS_15FloatRoundStyleE2EEESG_S1J_JEEENS4_5SM1004TMEM4LOAD26SM100_TMEM_LOAD_32dp32b32xESY_NSZ_INS10_ILi2ELi4ELi3EEES13_NSR_INS5_IJS14_S1H_EEENS5_IJS1H_SB_EEEEEEENS4_39AutoVectorizingCopyWithAssumedAlignmentILi128EEENS4_14SM90_TMA_STOREES1Y_S20_S20_EEEvvEEEEvNT_6ParamsE,(.L_x_182 - _ZN7cutlass13device_kernelINS_4gemm6kernel13GemmUniversalIN4cute5tupleIJiiiiEEENS1_10collective13CollectiveMmaINS1_35MainloopSm100TmaUmmaWarpSpecializedILi6ELi2ELi4ENS5_IJNS4_1CILi1EEESB_SB_EEEEENS5_IJNSA_ILi128EEESE_NSA_ILi64EEEEEENS_10bfloat16_tENS5_IJlSB_lEEESH_SI_NS4_8TiledMMAINS4_8MMA_AtomIJNS4_20SM100_MMA_F16BF16_SSISH_SH_fLi128ELi128ELNS4_4UMMA5MajorE0ELSN_0ELNSM_7ScaleInE0ELSO_0EEEEEENS4_6LayoutISC_NS5_IJNSA_ILi0EEESS_SS_EEEEENS5_IJNS4_10UnderscoreESV_SV_EEEEENS4_13SM90_TMA_LOADENS4_14ComposedLayoutINS4_7SwizzleILi3ELi4ELi3EEENS4_18smem_ptr_flag_bitsILi16EEENSR_INS5_IJNSA_ILi8EEESF_EEENS5_IJSF_SB_EEEEEEEvNS4_8identityESY_S18_vS19_EENS_8epilogue10collective18CollectiveEpilogueINS1B_23Sm100TmaWarpSpecializedILi4ELi2ELi32ELb1ELb0EEEJSG_NS5_IJNSR_ISE_SB_EENSR_INSA_ILi32EEESB_EEEEESH_SI_SH_SI_NS1B_6fusion15FusionCallbacksIS1F_NS1K_17LinearCombinationISH_fSH_fLNS_15FloatRoundStyleE2EEESG_S1J_JEEENS4_5SM1004TMEM4LOAD26SM100_TMEM_LOAD_32dp32b32xESY_NSZ_INS10_ILi2ELi4ELi3EEES13_NSR_INS5_IJS14_S1H_EEENS5_IJS1H_SB_EEEEEEENS4_39AutoVectorizingCopyWithAssumedAlignmentILi128EEENS4_14SM90_TMA_STOREES1Y_S20_S20_EEEvvEEEEvNT_6ParamsE)
        .other          _ZN7cutlass13device_kernelINS_4gemm6kernel13GemmUniversalIN4cute5tupleIJiiiiEEENS1_10collective13CollectiveMmaINS1_35MainloopSm100TmaUmmaWarpSpecializedILi6ELi2ELi4ENS5_IJNS4_1CILi1EEESB_SB_EEEEENS5_IJNSA_ILi128EEESE_NSA_ILi64EEEEEENS_10bfloat16_tENS5_IJlSB_lEEESH_SI_NS4_8TiledMMAINS4_8MMA_AtomIJNS4_20SM100_MMA_F16BF16_SSISH_SH_fLi128ELi128ELNS4_4UMMA5MajorE0ELSN_0ELNSM_7ScaleInE0ELSO_0EEEEEENS4_6LayoutISC_NS5_IJNSA_ILi0EEESS_SS_EEEEENS5_IJNS4_10UnderscoreESV_SV_EEEEENS4_13SM90_TMA_LOADENS4_14ComposedLayoutINS4_7SwizzleILi3ELi4ELi3EEENS4_18smem_ptr_flag_bitsILi16EEENSR_INS5_IJNSA_ILi8EEESF_EEENS5_IJSF_SB_EEEEEEEvNS4_8identityESY_S18_vS19_EENS_8epilogue10collective18CollectiveEpilogueINS1B_23Sm100TmaWarpSpecializedILi4ELi2ELi32ELb1ELb0EEEJSG_NS5_IJNSR_ISE_SB_EENSR_INSA_ILi32EEESB_EEEEESH_SI_SH_SI_NS1B_6fusion15FusionCallbacksIS1F_NS1K_17LinearCombinationISH_fSH_fLNS_15FloatRoundStyleE2EEESG_S1J_JEEENS4_5SM1004TMEM4LOAD26SM100_TMEM_LOAD_32dp32b32xESY_NSZ_INS10_ILi2ELi4ELi3EEES13_NSR_INS5_IJS14_S1H_EEENS5_IJS1H_SB_EEEEEEENS4_39AutoVectorizingCopyWithAssumedAlignmentILi128EEENS4_14SM90_TMA_STOREES1Y_S20_S20_EEEvvEEEEvNT_6ParamsE,@"STO_CUDA_ENTRY STV_DEFAULT"
_ZN7cutlass13device_kernelINS_4gemm6kernel13GemmUniversalIN4cute5tupleIJiiiiEEENS1_10collective13CollectiveMmaINS1_35MainloopSm100TmaUmmaWarpSpecializedILi6ELi2ELi4ENS5_IJNS4_1CILi1EEESB_SB_EEEEENS5_IJNSA_ILi128EEESE_NSA_ILi64EEEEEENS_10bfloat16_tENS5_IJlSB_lEEESH_SI_NS4_8TiledMMAINS4_8MMA_AtomIJNS4_20SM100_MMA_F16BF16_SSISH_SH_fLi128ELi128ELNS4_4UMMA5MajorE0ELSN_0ELNSM_7ScaleInE0ELSO_0EEEEEENS4_6LayoutISC_NS5_IJNSA_ILi0EEESS_SS_EEEEENS5_IJNS4_10UnderscoreESV_SV_EEEEENS4_13SM90_TMA_LOADENS4_14ComposedLayoutINS4_7SwizzleILi3ELi4ELi3EEENS4_18smem_ptr_flag_bitsILi16EEENSR_INS5_IJNSA_ILi8EEESF_EEENS5_IJSF_SB_EEEEEEEvNS4_8identityESY_S18_vS19_EENS_8epilogue10collective18CollectiveEpilogueINS1B_23Sm100TmaWarpSpecializedILi4ELi2ELi32ELb1ELb0EEEJSG_NS5_IJNSR_ISE_SB_EENSR_INSA_ILi32EEESB_EEEEESH_SI_SH_SI_NS1B_6fusion15FusionCallbacksIS1F_NS1K_17LinearCombinationISH_fSH_fLNS_15FloatRoundStyleE2EEESG_S1J_JEEENS4_5SM1004TMEM4LOAD26SM100_TMEM_LOAD_32dp32b32xESY_NSZ_INS10_ILi2ELi4ELi3EEES13_NSR_INS5_IJS14_S1H_EEENS5_IJS1H_SB_EEEEEEENS4_39AutoVectorizingCopyWithAssumedAlignmentILi128EEENS4_14SM90_TMA_STOREES1Y_S20_S20_EEEvvEEEEvNT_6ParamsE:
[----:B------:R-:W1:Y:S01]  /*0000*/  LDC R1, c[0x0][0x37c] ;  /* 0x0000df00ff017b82 */ /* 0x000e620000000800 */
[----:B------:R-:W2:Y:S01]  /*0010*/  S2R R101, SR_TID.X ;  /* 0x0000000000657919 */ /* 0x000ea20000002100 */
[----:B------:R-:W3:Y:S01]  /*0020*/  LDCU.64 UR4, c[0x0][0x890] ;  /* 0x00011200ff0477ac */ /* 0x000ee20008000a00 */
[----:B------:R-:W-:Y:S02]  /*0030*/  PRMT R88, RZ, 0x7610, R88 ;  /* 0x00007610ff587816 */ /* 0x000fe40000000058 */
[----:B------:R-:W-:Y:S01]  /*0040*/  ELECT P5, URZ, PT ;  /* 0x0000000000ff782f */ /* 0x000fe200038a0000 */
[----:B------:R-:W4:Y:S01]  /*0050*/  LDCU.64 UR46, c[0x0][0x358] ;  /* 0x00006b00ff2e77ac */ /* 0x000f220008000a00 */
[----:B---3--:R-:W-:-:S04]  /*0060*/  UISETP.NE.U32.AND UP0, UPT, UR4, URZ, UPT ;  /* 0x000000ff0400728c */ /* 0x008fc8000bf05070 */
[----:B------:R-:W-:Y:S01]  /*0070*/  UISETP.NE.AND.EX UP0, UPT, UR5, URZ, UPT, UP0 ;  /* 0x000000ff0500728c */ /* 0x000fe2000bf05300 */
[----:B--2---:R-:W-:-:S05]  /*0080*/  SHF.R.U32.HI R92, RZ, 0x5, R101 ;  /* 0x00000005ff5c7819 */ /* 0x004fca0000011665 */
[----:B------:R-:W2:Y:S02]  /*0090*/  SHFL.IDX PT, R0, R92, RZ, 0x1f ;  /* 0x00001fff5c007589 */ /* 0x000ea400000e0000 */
[----:B--2---:R-:W-:Y:S01]  /*00a0*/  R2UR UR8, R0 ;  /* 0x00000000000872ca */ /* 0x004fe200000e0000 */
[----:B-1--4-:R-:W-:-:S14]  /*00b0*/  BRA.U UP0, `(.L_x_0) ;  /* 0x00000001002c7547 */ /* 0x012fdc000b800000 */
[----:B------:R-:W1:Y:S02]  /*00c0*/  LDCU.64 UR6, c[0x0][0x888] ;  /* 0x00011100ff0677ac */ /* 0x000e640008000a00 */
[----:B-1----:R-:W-:-:S04]  /*00d0*/  UISETP.NE.U32.AND UP0, UPT, UR6, URZ, UPT ;  /* 0x000000ff0600728c */ /* 0x002fc8000bf05070 */
[----:B------:R-:W-:-:S09]  /*00e0*/  UISETP.NE.AND.EX UP0, UPT, UR7, URZ, UPT, UP0 ;  /* 0x000000ff0700728c */ /* 0x000fd2000bf05300 */
[----:B------:R-:W-:Y:S05]  /*00f0*/  BRA.U !UP0, `(.L_x_1) ;  /* 0x0000000108107547 */ /* 0x000fea000b800000 */
[----:B------:R-:W1:Y:S02]  /*0100*/  LDC.64 R2, c[0x0][0x888] ;  /* 0x00022200ff027b82 */ /* 0x000e640000000a00 */
[----:B-1----:R1:W5:Y:S01]  /*0110*/  LDG.E R49, desc[UR46][R2.64] ;  /* 0x0000002e02317981 */ /* 0x002362000c1e1900 */
[----:B------:R-:W-:Y:S01]  /*0120*/  HFMA2 R88, -RZ, RZ, 0, 5.9604644775390625e-08 ;  /* 0x00000001ff587431 */ /* 0x000fe200000001ff */
[----:B------:R-:W-:Y:S05]  /*0130*/  BRA `(.L_x_0) ;  /* 0x00000000000c7947 */ /* 0x000fea0003800000 */
.L_x_1:
[----:B------:R-:W1:Y:S01]  /*0140*/  LDCU UR6, c[0x0][0x880] ;  /* 0x00011000ff0677ac */ /* 0x000e620008000800 */
[----:B------:R-:W-:Y:S01]  /*0150*/  HFMA2 R88, -RZ, RZ, 0, 5.9604644775390625e-08 ;  /* 0x00000001ff587431 */ /* 0x000fe200000001ff */
[----:B-1----:R-:W-:-:S07]  /*0160*/  MOV R49, UR6 ;  /* 0x0000000600317c02 */ /* 0x002fce0008000f00 */
.L_x_0:
[----:B------:R-:W2:Y:S02]  /*0170*/  LDCU.64 UR6, c[0x0][0x8b0] ;  /* 0x00011600ff0677ac */ /* 0x000ea40008000a00 */
[----:B--2---:R-:W-:-:S04]  /*0180*/  UISETP.NE.U32.AND UP0, UPT, UR6, URZ, UPT ;  /* 0x000000ff0600728c */ /* 0x004fc8000bf05070 */
[----:B------:R-:W-:-:S09]  /*0190*/  UISETP.NE.AND.EX UP0, UPT, UR7, URZ, UPT, UP0 ;  /* 0x000000ff0700728c */ /* 0x000fd2000bf05300 */
[----:B------:R-:W-:Y:S05]  /*01a0*/  BRA.U UP0, `(.L_x_2) ;  /* 0x0000000100247547 */ /* 0x000fea000b800000 */
[----:B------:R-:W2:Y:S02]  /*01b0*/  LDCU.64 UR6, c[0x0][0x8a8] ;  /* 0x00011500ff0677ac */ /* 0x000ea40008000a00 */
[----:B--2---:R-:W-:-:S04]  /*01c0*/  UISETP.NE.U32.AND UP0, UPT, UR6, URZ, UPT ;  /* 0x000000ff0600728c */ /* 0x004fc8000bf05070 */
[----:B------:R-:W-:-:S09]  /*01d0*/  UISETP.NE.AND.EX UP0, UPT, UR7, URZ, UPT, UP0 ;  /* 0x000000ff0700728c */ /* 0x000fd2000bf05300 */
[----:B------:R-:W-:Y:S05]  /*01e0*/  BRA.U !UP0, `(.L_x_3) ;  /* 0x00000001080c7547 */ /* 0x000fea000b800000 */
[----:B-1----:R-:W1:Y:S02]  /*01f0*/  LDC.64 R2, c[0x0][0x8a8] ;  /* 0x00022a00ff027b82 */ /* 0x002e640000000a00 */
[----:B-1----:R2:W5:Y:S01]  /*0200*/  LDG.E R47, desc[UR46][R2.64] ;  /* 0x0000002e022f7981 */ /* 0x002562000c1e1900 */
[----:B------:R-:W-:Y:S05]  /*0210*/  BRA `(.L_x_2) ;  /* 0x0000000000087947 */ /* 0x000fea0003800000 */
.L_x_3:
[----:B------:R-:W2:Y:S02]  /*0220*/  LDCU UR6, c[0x0][0x8a0] ;  /* 0x00011400ff0677ac */ /* 0x000ea40008000800 */
[----:B--2---:R-:W-:Y:S02]  /*0230*/  MOV R47, UR6 ;  /* 0x00000006002f7c02 */ /* 0x004fe40008000f00 */
.L_x_2:
[----:B------:R-:W-:Y:S01]  /*0240*/  IMAD.U32 R0, RZ, RZ, UR8 ;  /* 0x00000008ff007e24 */ /* 0x000fe2000f8e00ff */
[----:B------:R-:W-:Y:S04]  /*0250*/  BSSY.RECONVERGENT B0, `(.L_x_4) ;  /* 0x000000c000007945 */ /* 0x000fe80003800200 */
[C---:B------:R-:W-:Y:S02]  /*0260*/  ISETP.NE.OR P1, PT, R0.reuse, 0x1, !P5 ;  /* 0x000000010000780c */ /* 0x040fe40006f25670 */
[----:B------:R-:W-:-:S11]  /*0270*/  ISETP.NE.OR P0, PT, R0, 0x3, !P5 ;  /* 0x000000030000780c */ /* 0x000fd60006f05670 */
[----:B------:R-:W-:Y:S05]  /*0280*/  @P1 BRA `(.L_x_5) ;  /* 0x0000000000201947 */ /* 0x000fea0003800000 */
[----:B------:R-:W3:Y:S02]  /*0290*/  LDCU.64 UR6, c[0x0][0x348] ;  /* 0x00006900ff0677ac */ /* 0x000ee40008000a00 */
[----:B---3--:R-:W-:Y:S02]  /*02a0*/  UIADD3 UR10, UP1, UPT, UR6, 0x80, URZ ;  /* 0x00000080060a7890 */ /* 0x008fe4000ff3e0ff */
[----:B------:R-:W-:Y:S02]  /*02b0*/  UIADD3 UR6, UP0, UPT, UR6, 0x180, URZ ;  /* 0x0000018006067890 */ /* 0x000fe4000ff1e0ff */
[----:B------:R-:W-:Y:S02]  /*02c0*/  UIADD3.X UR11, UPT, UPT, URZ, UR7, URZ, UP1, !UPT ;  /* 0x00000007ff0b7290 */ /* 0x000fe40008ffe4ff */
[----:B------:R-:W-:-:S07]  /*02d0*/  UIADD3.X UR7, UPT, UPT, URZ, UR7, URZ, UP0, !UPT ;  /* 0x00000007ff077290 */ /* 0x000fce00087fe4ff */
[----:B------:R3:W-:Y:S02]  /*02e0*/  UTMACCTL.PF [UR10] ;  /* 0x000000000a0079b9 */ /* 0x0007e40008040000 */
[----:B------:R3:W-:Y:S02]  /*02f0*/  UTMACCTL.PF [UR6] ;  /* 0x00000000060079b9 */ /* 0x0007e40008040000 */
[----:B---3--:R-:W-:Y:S01]  /*0300*/  NOP ;  /* 0x0000000000007918 */ /* 0x008fe20000000000 */
.L_x_5:
[----:B------:R-:W-:Y:S05]  /*0310*/  BSYNC.RECONVERGENT B0 ;  /* 0x0000000000007941 */ /* 0x000fea0003800200 */
.L_x_4:
[----:B------:R-:W-:Y:S04]  /*0320*/  BSSY.RECONVERGENT B0, `(.L_x_6) ;  /* 0x000000a000007945 */ /* 0x000fe80003800200 */
        /* <DEDUP_REMOVED lines=9> */
.L_x_7:
[----:B------:R-:W-:Y:S05]  /*03c0*/  BSYNC.RECONVERGENT B0 ;  /* 0x0000000000007941 */ /* 0x000fea0003800200 */
.L_x_6:
[----:B------:R-:W3:Y:S01]  /*03d0*/  LDCU.64 UR6, c[0x0][0x888] ;  /* 0x00011100ff0677ac */ /* 0x000ee20008000a00 */
[----:B------:R-:W-:Y:S02]  /*03e0*/  UISETP.EQ.U32.AND UP1, UPT, UR4, URZ, UPT ;  /* 0x000000ff0400728c */ /* 0x000fe4000bf22070 */
[----:B------:R-:W-:Y:S02]  /*03f0*/  UPLOP3.LUT UP2, UPT, UPT, UPT, UPT, 0x80, 0x8 ;  /* 0x000000000008789c */ /* 0x000fe40003f4f070 */
[----:B---3--:R-:W-:-:S04]  /*0400*/  UISETP.NE.U32.AND UP0, UPT, UR6, URZ, UPT ;  /* 0x000000ff0600728c */ /* 0x008fc8000bf05070 */
[----:B------:R-:W-:-:S04]  /*0410*/  UISETP.NE.AND.EX UP0, UPT, UR7, URZ, UPT, UP0 ;  /* 0x000000ff0700728c */ /* 0x000fc8000bf05300 */
[----:B------:R-:W-:-:S04]  /*0420*/  UISETP.EQ.OR.EX UP3, UPT, UR5, URZ, !UP0, UP1 ;  /* 0x000000ff0500728c */ /* 0x000fc8000c762710 */
[----:B------:R-:W-:-:S05]  /*0430*/  UP2UR UR50, UPR, URZ, 0x8 ;  /* 0x00000008ff327883 */ /* 0x000fca0008000000 */
[----:B------:R-:W-:Y:S07]  /*0440*/  BRA.U !UP3, `(.L_x_8) ;  /* 0x000000010b207547 */ /* 0x000fee000b800000 */
[----:B------:R-:W-:Y:S01]  /*0450*/  UISETP.NE.U32.AND UP2, UPT, UR4, URZ, UPT ;  /* 0x000000ff0400728c */ /* 0x000fe2000bf45070 */
[----:B-----5:R-:W-:Y:S01]  /*0460*/  FSETP.NEU.AND P0, PT, R49, RZ, PT ;  /* 0x000000ff3100720b */ /* 0x020fe20003f0d000 */
[----:B------:R-:W-:Y:S02]  /*0470*/  USEL UR4, URZ, 0xffffffff, UP0 ;  /* 0xffffffffff047887 */ /* 0x000fe40008000000 */
[----:B------:R-:W-:-:S10]  /*0480*/  UISETP.NE.AND.EX UP2, UPT, UR5, URZ, UPT, UP2 ;  /* 0x000000ff0500728c */ /* 0x000fd4000bf45320 */
[----:B------:R-:W-:Y:S01]  /*0490*/  VOTEU.ANY UP1, P0 ;  /* 0x0000000000ff7886 */ /* 0x000fe20000020100 */
[----:B------:R-:W-:-:S04]  /*04a0*/  @!UP2 USEL UR4, URZ, 0xffffffff, UP1 ;  /* 0xffffffffff04a887 */ /* 0x000fc80008800000 */
[----:B------:R-:W-:-:S04]  /*04b0*/  ULOP3.LUT UR4, UR4, 0x1, URZ, 0xc0, !UPT ;  /* 0x0000000104047892 */ /* 0x000fc8000f8ec0ff */
[----:B------:R-:W-:-:S11]  /*04c0*/  UISETP.NE.U32.AND UP2, UPT, UR4, 0x1, UPT ;  /* 0x000000010400788c */ /* 0x000fd6000bf45070 */
.L_x_8:
[----:B-12---:R-:W1:Y:S01]  /*04d0*/  SHFL.IDX PT, R2, R92, RZ, 0x1f ;  /* 0x00001fff5c027589 */ /* 0x006e6200000e0000 */
[----:B------:R-:W-:-:S04]  /*04e0*/  UISETP.NE.AND UP1, UPT, UR8, 0x2, UPT ;  /* 0x000000020800788c */ /* 0x000fc8000bf25270 */
[----:B------:R-:W-:Y:S01]  /*04f0*/  USEL UR6, URZ, 0x1, UP1 ;  /* 0x00000001ff067887 */ /* 0x000fe20008800000 */
[----:B-1----:R-:W-:-:S13]  /*0500*/  ISETP.NE.AND P0, PT, R2, RZ, PT ;  /* 0x000000ff0200720c */ /* 0x002fda0003f05270 */
[----:B------:R-:W-:Y:S05]  /*0510*/  @P0 BRA `(.L_x_9) ;  /* 0x0000000000580947 */ /* 0x000fea0003800000 */
[----:B------:R-:W1:Y:S01]  /*0520*/  S2UR UR5, SR_CgaCtaId ;  /* 0x00000000000579c3 */ /* 0x000e620000008800 */
[----:B------:R-:W-:Y:S01]  /*0530*/  UMOV UR7, 0x400 ;  /* 0x0000040000077882 */ /* 0x000fe20000000000 */
[----:B------:R-:W-:Y:S01]  /*0540*/  UMOV UR4, 0x1 ;  /* 0x0000000100047882 */ /* 0x000fe20000000000 */
[----:B------:R-:W-:Y:S01]  /*0550*/  ELECT P0, URZ, PT ;  /* 0x0000000000ff782f */ /* 0x000fe20003800000 */
[----:B------:R-:W-:-:S04]  /*0560*/  UIADD3 UR10, UPT, UPT, -UR4, 0x100000, URZ ;  /* 0x00100000040a7890 */ /* 0x000fc8000fffe1ff */
[----:B------:R-:W-:Y:S02]  /*0570*/  USHF.L.U32 UR11, UR10, 0xb, URZ ;  /* 0x0000000b0a0b7899 */ /* 0x000fe400080006ff */
[----:B------:R-:W-:Y:S02]  /*0580*/  USHF.L.U32 UR10, UR10, 0x1, URZ ;  /* 0x000000010a0a7899 */ /* 0x000fe400080006ff */
[----:B-1----:R-:W-:Y:S01]  /*0590*/  ULEA UR5, UR5, UR7, 0x18 ;  /* 0x0000000705057291 */ /* 0x002fe2000f8ec0ff */
[----:B------:R-:W1:Y:S11]  /*05a0*/  FENCE.VIEW.ASYNC.S ;  /* 0x00000000000073c6 */ /* 0x000e760000000000 */
[----:B-1----:R1:W2:Y:S01]  /*05b0*/  SYNCS.EXCH.64 URZ, [UR5], UR10 ;  /* 0x0000000a05ff75b2 */ /* 0x0022a20008000100 */
[----:B------:R1:W3:Y:S01]  /*05c0*/  SYNCS.EXCH.64 URZ, [UR5+0x30], UR10 ;  /* 0x0000300a05ff75b2 */ /* 0x0002e20008000100 */
[----:B------:R1:W4:Y:S01]  /*05d0*/  SYNCS.EXCH.64 URZ, [UR5+0x8], UR10 ;  /* 0x0000080a05ff75b2 */ /* 0x0003220008000100 */
[----:B------:R1:W1:Y:S01]  /*05e0*/  SYNCS.EXCH.64 URZ, [UR5+0x38], UR10 ;  /* 0x0000380a05ff75b2 */ /* 0x0002620008000100 */
        /* <DEDUP_REMOVED lines=8> */
[----:B------:R-:W-:Y:S01]  /*0670*/  NOP ;  /* 0x0000000000007918 */ /* 0x000fe20000000000 */
.L_x_9:
[----:B------:R-:W2:Y:S01]  /*0680*/  SHFL.IDX PT, R2, R92, RZ, 0x1f ;  /* 0x00001fff5c027589 */ /* 0x000ea200000e0000 */
[----:B------:R-:W-:Y:S01]  /*0690*/  NOP ;  /* 0x0000000000007918 */ /* 0x000fe20000000000 */
[----:B--2---:R-:W-:-:S13]  /*06a0*/  ISETP.NE.AND P0, PT, R2, 0x1, PT ;  /* 0x000000010200780c */ /* 0x004fda0003f05270 */
[----:B------:R-:W-:Y:S05]  /*06b0*/  @P0 BRA `(.L_x_10) ;  /* 0x0000000000580947 */ /* 0x000fea0003800000 */
[----:B------:R-:W2:Y:S01]  /*06c0*/  S2UR UR7, SR_CgaCtaId ;  /* 0x00000000000779c3 */ /* 0x000ea20000008800 */
[----:B------:R-:W-:Y:S01]  /*06d0*/  UMOV UR9, 0x400 ;  /* 0x0000040000097882 */ /* 0x000fe20000000000 */
[----:B-1----:R-:W-:Y:S01]  /*06e0*/  UMOV UR5, 0x20 ;  /* 0x0000002000057882 */ /* 0x002fe20000000000 */
[----:B------:R-:W-:Y:S01]  /*06f0*/  UMOV UR4, 0x80 ;  /* 0x0000008000047882 */ /* 0x000fe20000000000 */
[----:B------:R-:W-:-:S04]  /*0700*/  UIADD3 UR10, UPT, UPT, -UR5, 0x100000, URZ ;  /* 0x00100000050a7890 */ /* 0x000fc8000fffe1ff */
[----:B------:R-:W-:Y:S02]  /*0710*/  USHF.L.U32 UR11, UR10, 0xb, URZ ;  /* 0x0000000b0a0b7899 */ /* 0x000fe400080006ff */
[----:B------:R-:W-:Y:S02]  /*0720*/  USHF.L.U32 UR10, UR10, 0x1, URZ ;  /* 0x000000010a0a7899 */ /* 0x000fe400080006ff */
[----:B------:R-:W-:-:S04]  /*0730*/  UIADD3 UR4, UPT, UPT, -UR4, 0x100000, URZ ;  /* 0x0010000004047890 */ /* 0x000fc8000fffe1ff */
[----:B------:R-:W-:Y:S02]  /*0740*/  USHF.L.U32 UR5, UR4, 0xb, URZ ;  /* 0x0000000b04057899 */ /* 0x000fe400080006ff */
[----:B------:R-:W-:Y:S01]  /*0750*/  USHF.L.U32 UR4, UR4, 0x1, URZ ;  /* 0x0000000104047899 */ /* 0x000fe200080006ff */
[----:B------:R-:W-:Y:S01]  /*0760*/  ELECT P0, URZ, PT ;  /* 0x0000000000ff782f */ /* 0x000fe20003800000 */
[----:B--2---:R-:W-:Y:S01]  /*0770*/  ULEA UR7, UR7, UR9, 0x18 ;  /* 0x0000000907077291 */ /* 0x004fe2000f8ec0ff */
[----:B------:R-:W1:Y:S11]  /*0780*/  FENCE.VIEW.ASYNC.S ;  /* 0x00000000000073c6 */ /* 0x000e760000000000 */
[----:B-1----:R2:W1:Y:S01]  /*0790*/  SYNCS.EXCH.64 URZ, [UR7+0x60], UR10 ;  /* 0x0000600a07ff75b2 */ /* 0x0024620008000100 */
[----:B------:R2:W1:Y:S01]  /*07a0*/  SYNCS.EXCH.64 URZ, [UR7+0x80], UR4 ;  /* 0x0000800407ff75b2 */ /* 0x0004620008000100 */
[----:B------:R2:W1:Y:S01]  /*07b0*/  SYNCS.EXCH.64 URZ, [UR7+0x68], UR10 ;  /* 0x0000680a07ff75b2 */ /* 0x0004620008000100 */
[----:B------:R2:W1:Y:S01]  /*07c0*/  SYNCS.EXCH.64 URZ, [UR7+0x88], UR4 ;  /* 0x0000880407ff75b2 */ /* 0x0004620008000100 */
[----:B------:R2:W1:Y:S01]  /*07d0*/  SYNCS.EXCH.64 URZ, [UR7+0x70], UR10 ;  /* 0x0000700a07ff75b2 */ /* 0x0004620008000100 */
[----:B------:R2:W1:Y:S01]  /*07e0*/  SYNCS.EXCH.64 URZ, [UR7+0x90], UR4 ;  /* 0x0000900407ff75b2 */ /* 0x0004620008000100 */
[----:B------:R2:W1:Y:S01]  /*07f0*/  SYNCS.EXCH.64 URZ, [UR7+0x78], UR10 ;  /* 0x0000780a07ff75b2 */ /* 0x0004620008000100 */
[----:B------:R2:W1:Y:S02]  /*0800*/  SYNCS.EXCH.64 URZ, [UR7+0x98], UR4 ;  /* 0x0000980407ff75b2 */ /* 0x0004640008000100 */
[----:B--2---:R-:W-:Y:S01]  /*0810*/  NOP ;  /* 0x0000000000007918 */ /* 0x004fe20000000000 */
.L_x_10:
[----:B------:R-:W2:Y:S01]  /*0820*/  SHFL.IDX PT, R2, R92, RZ, 0x1f ;  /* 0x00001fff5c027589 */ /* 0x000ea200000e0000 */
[----:B------:R-:W-:Y:S01]  /*0830*/  NOP ;  /* 0x0000000000007918 */ /* 0x000fe20000000000 */
[----:B--2---:R-:W-:-:S13]  /*0840*/  ISETP.NE.AND P0, PT, R2, 0x3, PT ;  /* 0x000000030200780c */ /* 0x004fda0003f05270 */
[----:B------:R-:W-:Y:S05]  /*0850*/  @P0 BRA `(.L_x_11) ;  /* 0x0000000000300947 */ /* 0x000fea0003800000 */
[----:B-1----:R-:W1:Y:S01]  /*0860*/  S2UR UR5, SR_CgaCtaId ;  /* 0x00000000000579c3 */ /* 0x002e620000008800 */
        /* <DEDUP_REMOVED lines=8> */
[----:B-1----:R2:W1:Y:S01]  /*08f0*/  SYNCS.EXCH.64 URZ, [UR5+0xa0], UR10 ;  /* 0x0000a00a05ff75b2 */ /* 0x0024620008000100 */
[----:B------:R2:W1:Y:S02]  /*0900*/  SYNCS.EXCH.64 URZ, [UR5+0xa8], UR10 ;  /* 0x0000a80a05ff75b2 */ /* 0x0004640008000100 */
[----:B--2---:R-:W-:Y:S01]  /*0910*/  NOP ;  /* 0x0000000000007918 */ /* 0x004fe20000000000 */
.L_x_11:
[----:B------:R-:W2:Y:S01]  /*0920*/  SHFL.IDX PT, R2, R92, RZ, 0x1f ;  /* 0x00001fff5c027589 */ /* 0x000ea200000e0000 */
[----:B------:R-:W-:Y:S01]  /*0930*/  NOP ;  /* 0x0000000000007918 */ /* 0x000fe20000000000 */
[----:B--2---:R-:W-:-:S13]  /*0940*/  ISETP.NE.AND P0, PT, R2, 0x4, PT ;  /* 0x000000040200780c */ /* 0x004fda0003f05270 */
[----:B------:R-:W-:Y:S05]  /*0950*/  @P0 BRA `(.L_x_12) ;  /* 0x00000000004c0947 */ /* 0x000fea0003800000 */
[----:B-1----:R-:W1:Y:S01]  /*0960*/  S2UR UR5, SR_CgaCtaId ;  /* 0x00000000000579c3 */ /* 0x002e620000008800 */
[----:B------:R-:W-:Y:S01]  /*0970*/  UMOV UR9, 0x100 ;  /* 0x0000010000097882 */ /* 0x000fe20000000000 */
[----:B------:R-:W-:Y:S01]  /*0980*/  UMOV UR7, 0x400 ;  /* 0x0000040000077882 */ /* 0x000fe20000000000 */
[----:B------:R-:W-:Y:S01]  /*0990*/  USEL UR9, UR9, 0xe0, UP2 ;  /* 0x000000e009097887 */ /* 0x000fe20009000000 */
[----:B------:R-:W-:Y:S01]  /*09a0*/  UMOV UR4, 0x1 ;  /* 0x0000000100047882 */ /* 0x000fe20000000000 */
[----:B------:R-:W-:Y:S01]  /*09b0*/  ELECT P0, URZ, PT ;  /* 0x0000000000ff782f */ /* 0x000fe20003800000 */
[----:B------:R-:W-:-:S04]  /*09c0*/  UIADD3 UR10, UPT, UPT, -UR4, 0x100000, URZ ;  /* 0x00100000040a7890 */ /* 0x000fc8000fffe1ff */
[----:B------:R-:W-:Y:S02]  /*09d0*/  USHF.L.U32 UR11, UR10, 0xb, URZ ;  /* 0x0000000b0a0b7899 */ /* 0x000fe400080006ff */
[----:B------:R-:W-:Y:S02]  /*09e0*/  USHF.L.U32 UR10, UR10, 0x1, URZ ;  /* 0x000000010a0a7899 */ /* 0x000fe400080006ff */
[----:B------:R-:W-:-:S04]  /*09f0*/  UIADD3 UR12, UPT, UPT, -UR9, 0x100000, URZ ;  /* 0x00100000090c7890 */ /* 0x000fc8000fffe1ff */
[----:B------:R-:W-:Y:S02]  /*0a00*/  USHF.L.U32 UR13, UR12, 0xb, URZ ;  /* 0x0000000b0c0d7899 */ /* 0x000fe400080006ff */
[----:B------:R-:W-:Y:S02]  /*0a10*/  USHF.L.U32 UR12, UR12, 0x1, URZ ;  /* 0x000000010c0c7899 */ /* 0x000fe400080006ff */
[----:B-1----:R-:W-:Y:S01]  /*0a20*/  ULEA UR5, UR5, UR7, 0x18 ;  /* 0x0000000705057291 */ /* 0x002fe2000f8ec0ff */
[----:B------:R-:W1:Y:S11]  /*0a30*/  FENCE.VIEW.ASYNC.S ;  /* 0x00000000000073c6 */ /* 0x000e760000000000 */
[----:B-1----:R2:W1:Y:S01]  /*0a40*/  SYNCS.EXCH.64 URZ, [UR5+0xb0], UR10 ;  /* 0x0000b00a05ff75b2 */ /* 0x0024620008000100 */
[----:B------:R2:W1:Y:S01]  /*0a50*/  SYNCS.EXCH.64 URZ, [UR5+0xc0], UR12 ;  /* 0x0000c00c05ff75b2 */ /* 0x0004620008000100 */
[----:B------:R2:W1:Y:S01]  /*0a60*/  SYNCS.EXCH.64 URZ, [UR5+0xb8], UR10 ;  /* 0x0000b80a05ff75b2 */ /* 0x0004620008000100 */
[----:B------:R2:W1:Y:S02]  /*0a70*/  SYNCS.EXCH.64 URZ, [UR5+0xc8], UR12 ;  /* 0x0000c80c05ff75b2 */ /* 0x0004640008000100 */
[----:B--2---:R-:W-:Y:S01]  /*0a80*/  NOP ;  /* 0x0000000000007918 */ /* 0x004fe20000000000 */
.L_x_12:
        /* <DEDUP_REMOVED lines=26> */
.L_x_13:
        /* <DEDUP_REMOVED lines=18> */
.L_x_14:
[----:B-1----:R-:W1:Y:S01]  /*0d50*/  S2UR UR5, SR_CTAID.X ;  /* 0x00000000000579c3 */ /* 0x002e620000002500 */
[----:B------:R-:W-:-:S05]  /*0d60*/  CS2R.32 R87, SR_CgaSize ;  /* 0x0000000000577805 */ /* 0x000fca0000008a00 */
[----:B------:R-:W-:-:S05]  /*0d70*/  IMAD R87, R87, -0xa0, RZ ;  /* 0xffffff6057577824 */ /* 0x000fca00078e02ff */
[----:B------:R-:W-:-:S14]  /*0d80*/  R2UR UR9, R87 ;  /* 0x00000000570972ca */ /* 0x000fdc00000e0000 */
[----:B------:R-:W2:Y:S01]  /*0d90*/  LDCU UR9, c[0x0][UR9+0x2b0] ;  /* 0x00005600090977ac */ /* 0x000ea20008000800 */
[----:B------:R-:W-:Y:S01]  /*0da0*/  NOP ;  /* 0x0000000000007918 */ /* 0x000fe20000000000 */
[----:B------:R-:W-:-:S05]  /*0db0*/  CS2R.32 R87, SR_CgaSize ;  /* 0x0000000000577805 */ /* 0x000fca0000008a00 */
[----:B------:R-:W-:-:S05]  /*0dc0*/  IMAD R87, R87, -0xa0, RZ ;  /* 0xffffff6057577824 */ /* 0x000fca00078e02ff */
[----:B------:R-:W-:-:S14]  /*0dd0*/  R2UR UR7, R87 ;  /* 0x00000000570772ca */ /* 0x000fdc00000e0000 */
[----:B------:R-:W3:Y:S01]  /*0de0*/  LDCU UR7, c[0x0][UR7+0x2b4] ;  /* 0x00005680070777ac */ /* 0x000ee20008000800 */
[----:B------:R-:W4:Y:S08]  /*0df0*/  S2UR UR4, SR_CTAID.Y ;  /* 0x00000000000479c3 */ /* 0x000f300000002600 */
[----:B------:R-:W3:Y:S01]  /*0e00*/  LDC R10, c[0x0][0xb24] ;  /* 0x0002c900ff0a7b82 */ /* 0x000ee20000000800 */
[----:B-1----:R-:W-:-:S02]  /*0e10*/  I2FP.F32.U32 R87, UR5 ;  /* 0x0000000500577c45 */ /* 0x002fc40008201000 */
[----:B------:R-:W-:-:S05]  /*0e20*/  CS2R.32 R3, SR_CgaSize ;  /* 0x0000000000037805 */ /* 0x000fca0000008a00 */
[----:B------:R-:W-:-:S06]  /*0e30*/  IMAD R3, R3, -0xa0, RZ ;  /* 0xffffff6003037824 */ /* 0x000fcc00078e02ff */
[----:B------:R-:W1:Y:S01]  /*0e40*/  LDC R3, c[0x0][R3+0x2a0] ;  /* 0x0000a80003037b82 */ /* 0x000e620000000800 */
[----:B------:R-:W-:Y:S01]  /*0e50*/  MOV R15, UR5 ;  /* 0x00000005000f7c02 */ /* 0x000fe20008000f00 */
[----:B--2---:R-:W-:Y:S01]  /*0e60*/  FMUL R87, R87, UR9 ;  /* 0x0000000957577c20 */ /* 0x004fe20008400000 */
[----:B----4-:R-:W-:Y:S02]  /*0e70*/  I2FP.F32.U32 R86, UR4 ;  /* 0x0000000400567c45 */ /* 0x010fe40008201000 */
[----:B------:R-:W-:-:S05]  /*0e80*/  CS2R.32 R2, SR_CgaSize ;  /* 0x0000000000027805 */ /* 0x000fca0000008a00 */
[----:B------:R-:W-:-:S06]  /*0e90*/  IMAD R2, R2, -0xa0, RZ ;  /* 0xffffff6002027824 */ /* 0x000fcc00078e02ff */
[----:B------:R-:W2:Y:S01]  /*0ea0*/  LDC R2, c[0x0][R2+0x2a4] ;  /* 0x0000a90002027b82 */ /* 0x000ea20000000800 */
[----:B------:R-:W-:Y:S01]  /*0eb0*/  MOV R14, UR4 ;  /* 0x00000004000e7c02 */ /* 0x000fe20008000f00 */
[----:B------:R-:W4:Y:S01]  /*0ec0*/  F2I.U32.TRUNC.NTZ R87, R87 ;  /* 0x0000005700577305 */ /* 0x000f22000020f000 */
[----:B---3--:R-:W-:-:S05]  /*0ed0*/  FMUL R86, R86, UR7 ;  /* 0x0000000756567c20 */ /* 0x008fca0008400000 */
[----:B------:R-:W-:Y:S01]  /*0ee0*/  BAR.SYNC.DEFER_BLOCKING 0x0 ;  /* 0x0000000000007b1d */ /* 0x000fe20000010000 */
[----:B------:R-:W-:-:S05]  /*0ef0*/  ISETP.GE.AND P0, PT, R10, 0x1, PT ;  /* 0x000000010a00780c */ /* 0x000fca0003f06270 */
[----:B------:R-:W3:Y:S02]  /*0f00*/  F2I.U32.TRUNC.NTZ R86, R86 ;  /* 0x0000005600567305 */ /* 0x000ee4000020f000 */
[----:B------:R-:W2:Y:S01]  /*0f10*/  S2UR UR36, SR_CTAID.Z ;  /* 0x00000000002479c3 */ /* 0x000ea20000002700 */
[----:B----4-:R-:W-:-:S05]  /*0f20*/  IADD3 R87, PT, PT, -R87, RZ, RZ ;  /* 0x000000ff57577210 */ /* 0x010fca0007ffe1ff */
[----:B-1----:R-:W-:Y:S01]  /*0f30*/  IMAD R87, R3, R87, UR5 ;  /* 0x0000000503577e24 */ /* 0x002fe2000f8e0257 */
[----:B---3--:R-:W-:-:S05]  /*0f40*/  IADD3 R86, PT, PT, -R86, RZ, RZ ;  /* 0x000000ff56567210 */ /* 0x008fca0007ffe1ff */
[----:B--2---:R-:W-:Y:S01]  /*0f50*/  IMAD R86, R2, R86, UR4 ;  /* 0x0000000402567e24 */ /* 0x004fe2000f8e0256 */
[----:B------:R-:W-:Y:S06]  /*0f60*/  @!P0 BRA `(.L_x_15) ;  /* 0x0000000000b88947 */ /* 0x000fec0003800000 */
[----:B------:R-:W1:Y:S01]  /*0f70*/  LDC.64 R4, c[0x0][0xb18] ;  /* 0x0002c600ff047b82 */ /* 0x000e620000000a00 */
[----:B------:R-:W-:-:S07]  /*0f80*/  ISETP.NE.AND P0, PT, R10, 0x1, PT ;  /* 0x000000010a00780c */ /* 0x000fce0003f05270 */
[----:B------:R-:W2:Y:S08]  /*0f90*/  LDC R9, c[0x0][0xb0c] ;  /* 0x0002c300ff097b82 */ /* 0x000eb00000000800 */
[----:B------:R-:W3:Y:S08]  /*0fa0*/  LDC R12, c[0x0][0x370] ;  /* 0x0000dc00ff0c7b82 */ /* 0x000ef00000000800 */
[----:B------:R-:W4:Y:S01]  /*0fb0*/  LDC R11, c[0x0][0x374] ;  /* 0x0000dd00ff0b7b82 */ /* 0x000f220000000800 */
[----:B-1----:R-:W-:-:S07]  /*0fc0*/  ISETP.NE.AND P1, PT, R4, 0x1, PT ;  /* 0x000000010400780c */ /* 0x002fce0003f25270 */
[----:B------:R-:W3:Y:S01]  /*0fd0*/  LDC.64 R6, c[0x0][0xb10] ;  /* 0x0002c400ff067b82 */ /* 0x000ee20000000a00 */
[----:B--2---:R-:W-:-:S07]  /*0fe0*/  ISETP.NE.AND P2, PT, R9, 0x1, PT ;  /* 0x000000010900780c */ /* 0x004fce0003f45270 */
[----:B------:R-:W1:Y:S08]  /*0ff0*/  LDC R8, c[0x0][0xb20] ;  /* 0x0002c800ff087b82 */ /* 0x000e700000000800 */
[----:B------:R-:W2:Y:S01]  /*1000*/  LDC.64 R2, c[0x0][0xb28] ;  /* 0x0002ca00ff027b82 */ /* 0x000ea20000000a00 */
[----:B----4-:R-:W-:-:S04]  /*1010*/  IMAD.HI.U32 R13, R11, R5, RZ ;  /* 0x000000050b0d7227 */ /* 0x010fc800078e00ff */
[----:B------:R-:W-:-:S04]  /*1020*/  IMAD.HI.U32 R5, R14, R5, RZ ;  /* 0x000000050e057227 */ /* 0x000fc800078e00ff */
[----:B---3--:R-:W-:-:S05]  /*1030*/  IMAD.HI.U32 R16, R12, R6, RZ ;  /* 0x000000060c107227 */ /* 0x008fca00078e00ff */
[-C--:B------:R-:W-:Y:S01]  /*1040*/  @P2 SHF.R.U32.HI R12, RZ, R7.reuse, R16 ;  /* 0x00000007ff0c2219 */ /* 0x080fe20000011610 */
[----:B------:R-:W-:Y:S01]  /*1050*/  IMAD.HI.U32 R16, R15, R6, RZ ;  /* 0x000000060f107227 */ /* 0x000fe200078e00ff */
[-C--:B-1----:R-:W-:Y:S02]  /*1060*/  @P1 SHF.R.U32.HI R11, RZ, R8.reuse, R13 ;  /* 0x00000008ff0b1219 */ /* 0x082fe4000001160d */
[----:B------:R-:W-:Y:S02]  /*1070*/  SHF.R.U32.HI R5, RZ, R8, R5 ;  /* 0x00000008ff057219 */ /* 0x000fe40000011605 */
[----:B------:R-:W-:Y:S02]  /*1080*/  SHF.R.U32.HI R16, RZ, R7, R16 ;  /* 0x00000007ff107219 */ /* 0x000fe40000011610 */
[----:B------:R-:W-:Y:S01]  /*1090*/  SEL R5, R14, R5, !P1 ;  /* 0x000000050e057207 */ /* 0x000fe20004800000 */
[----:B--2---:R-:W-:Y:S01]  /*10a0*/  IMAD.HI.U32 R13, R11, R2, RZ ;  /* 0x000000020b0d7227 */ /* 0x004fe200078e00ff */
[----:B------:R-:W-:-:S03]  /*10b0*/  SEL R16, R15, R16, !P2 ;  /* 0x000000100f107207 */ /* 0x000fc60005000000 */
[----:B------:R-:W-:Y:S01]  /*10c0*/  IMAD.HI.U32 R6, R12, R2, RZ ;  /* 0x000000020c067227 */ /* 0x000fe200078e00ff */
[----:B------:R-:W-:-:S04]  /*10d0*/  @P0 SHF.R.U32.HI R11, RZ, R3, R13 ;  /* 0x00000003ff0b0219 */ /* 0x000fc8000001160d */
[----:B------:R-:W-:Y:S01]  /*10e0*/  @P0 SHF.R.U32.HI R12, RZ, R3, R6 ;  /* 0x00000003ff0c0219 */ /* 0x000fe20000011606 */
[----:B------:R-:W-:-:S04]  /*10f0*/  IMAD R11, R11, R10, RZ ;  /* 0x0000000a0b0b7224 */ /* 0x000fc800078e02ff */
[----:B------:R-:W-:Y:S01]  /*1100*/  IMAD R6, R12, R10, RZ ;  /* 0x0000000a0c067224 */ /* 0x000fe200078e02ff */
[----:B------:R-:W-:-:S04]  /*1110*/  ISETP.GE.AND P1, PT, R5, R11, PT ;  /* 0x0000000b0500720c */ /* 0x000fc80003f26270 */
[----:B------:R-:W-:Y:S01]  /*1120*/  ISETP.GE.OR P1, PT, R16, R6, P1 ;  /* 0x000000061000720c */ /* 0x000fe20000f26670 */
[----:B------:R-:W-:-:S05]  /*1130*/  IMAD.HI.U32 R6, R5, R2, RZ ;  /* 0x0000000205067227 */ /* 0x000fca00078e00ff */
[----:B------:R-:W-:-:S04]  /*1140*/  SHF.R.U32.HI R6, RZ, R3, R6 ;  /* 0x00000003ff067219 */ /* 0x000fc80000011606 */
[----:B------:R-:W-:-:S03]  /*1150*/  SEL R6, R5, R6, !P0 ;  /* 0x0000000605067207 */ /* 0x000fc60004000000 */
[----:B------:R-:W-:Y:S01]  /*1160*/  @!P1 IMAD.HI.U32 R7, R16, R2, RZ ;  /* 0x0000000210079227 */ /* 0x000fe200078e00ff */
[----:B------:R-:W-:-:S04]  /*1170*/  IADD3 R2, PT, PT, -R6, RZ, RZ ;  /* 0x000000ff06027210 */ /* 0x000fc80007ffe1ff */
[----:B------:R-:W-:Y:S01]  /*1180*/  @!P1 SHF.R.U32.HI R3, RZ, R3, R7 ;  /* 0x00000003ff039219 */ /* 0x000fe20000011607 */
[----:B------:R-:W-:Y:S01]  /*1190*/  IMAD R2, R10, R2, R5 ;  /* 0x000000020a027224 */ /* 0x000fe200078e0205 */
[----:B------:R-:W-:Y:S02]  /*11a0*/  IADD3 R7, PT, PT, -R5, RZ, RZ ;  /* 0x000000ff05077210 */ /* 0x000fe40007ffe1ff */
[----:B------:R-:W-:-:S03]  /*11b0*/  @!P1 SEL R3, R16, R3, !P0 ;  /* 0x0000000310039207 */ /* 0x000fc60004000000 */
[----:B------:R-:W-:Y:S02]  /*11c0*/  IMAD R7, R4, R7, R14 ;  /* 0x0000000704077224 */ /* 0x000fe400078e020e */
[--C-:B------:R-:W-:Y:S02]  /*11d0*/  @!P1 IMAD.IADD R6, R6, 0x1, -R3.reuse ;  /* 0x0000000106069824 */ /* 0x100fe400078e0a03 */
[----:B------:R-:W-:Y:S01]  /*11e0*/  @!P1 IMAD R3, R2, R12, R3 ;  /* 0x0000000c02039224 */ /* 0x000fe200078e0203 */
[----:B------:R-:W-:Y:S01]  /*11f0*/  IADD3 R2, PT, PT, -R16, RZ, RZ ;  /* 0x000000ff10027210 */ /* 0x000fe20007ffe1ff */
[----:B------:R-:W-:Y:S02]  /*1200*/  @!P1 IMAD R5, R6, R10, R16 ;  /* 0x0000000a06059224 */ /* 0x000fe400078e0210 */
[----:B------:R-:W-:Y:S02]  /*1210*/  @!P1 IMAD.MOV.U32 R16, RZ, RZ, R3 ;  /* 0x000000ffff109224 */ /* 0x000fe400078e0003 */
[----:B------:R-:W-:-:S02]  /*1220*/  IMAD R2, R9, R2, R15 ;  /* 0x0000000209027224 */ /* 0x000fc400078e020f */
[----:B------:R-:W-:Y:S02]  /*1230*/  IMAD R14, R5, R4, R7 ;  /* 0x00000004050e7224 */ /* 0x000fe400078e0207 */
[----:B------:R-:W-:Y:S02]  /*1240*/  IMAD R15, R16, R9, R2 ;  /* 0x00000009100f7224 */ /* 0x000fe400078e0202 */
.L_x_15:
[----:B------:R-:W1:Y:S01]  /*1250*/  LDCU UR4, c[0x0][0xb30] ;  /* 0x00016600ff0477ac */ /* 0x000e620008000800 */
[----:B------:R-:W2:Y:S08]  /*1260*/  S2UR UR37, SR_CgaCtaId ;  /* 0x00000000002579c3 */ /* 0x000eb00000008800 */
[----:B------:R-:W3:Y:S01]  /*1270*/  LDC R40, c[0x0][0xb24] ;  /* 0x0002c900ff287b82 */ /* 0x000ee20000000800 */
[----:B-1----:R-:W-:-:S09]  /*1280*/  UISETP.NE.AND UP1, UPT, UR4, 0x1, UPT ;  /* 0x000000010400788c */ /* 0x002fd2000bf25270 */
[----:B--2---:R-:W-:Y:S05]  /*1290*/  BRA.U UP1, `(.L_x_16) ;  /* 0x0000000101407547 */ /* 0x004fea000b800000 */
[----:B------:R-:W1:Y:S08]  /*12a0*/  LDC.64 R4, c[0x0][0xb10] ;  /* 0x0002c400ff047b82 */ /* 0x000e700000000a00 */
[----:B------:R-:W2:Y:S08]  /*12b0*/  LDC.64 R2, c[0x0][0xb18] ;  /* 0x0002c600ff027b82 */ /* 0x000eb00000000a00 */
[----:B------:R-:W4:Y:S08]  /*12c0*/  LDC R6, c[0x0][0xb20] ;  /* 0x0002c800ff067b82 */ /* 0x000f300000000800 */
[----:B------:R-:W3:Y:S01]  /*12d0*/  LDC R7, c[0x0][0xb0c] ;  /* 0x0002c300ff077b82 */ /* 0x000ee20000000800 */
[----:B-1----:R-:W-:-:S05]  /*12e0*/  IMAD.HI.U32 R4, R15, R4, RZ ;  /* 0x000000040f047227 */ /* 0x002fca00078e00ff */
[----:B------:R-:W-:Y:S01]  /*12f0*/  SHF.R.U32.HI R4, RZ, R5, R4 ;  /* 0x00000005ff047219 */ /* 0x000fe20000011604 */
[----:B--2---:R-:W-:Y:S01]  /*1300*/  IMAD.HI.U32 R3, R14, R3, RZ ;  /* 0x000000030e037227 */ /* 0x004fe200078e00ff */
[----:B------:R-:W-:-:S04]  /*1310*/  ISETP.NE.AND P0, PT, R2, 0x1, PT ;  /* 0x000000010200780c */ /* 0x000fc80003f05270 */
[----:B----4-:R-:W-:-:S04]  /*1320*/  SHF.R.U32.HI R3, RZ, R6, R3 ;  /* 0x00000006ff037219 */ /* 0x010fc80000011603 */
[----:B------:R-:W-:Y:S02]  /*1330*/  SEL R3, R14, R3, !P0 ;  /* 0x000000030e037207 */ /* 0x000fe40004000000 */
[----:B---3--:R-:W-:-:S04]  /*1340*/  ISETP.NE.AND P1, PT, R7, 0x1, PT ;  /* 0x000000010700780c */ /* 0x008fc80003f25270 */
[----:B------:R-:W-:-:S05]  /*1350*/  SEL R4, R15, R4, !P1 ;  /* 0x000000040f047207 */ /* 0x000fca0004800000 */
[----:B------:R-:W-:Y:S02]  /*1360*/  IMAD.IADD R5, R3, 0x1, -R4 ;  /* 0x0000000103057824 */ /* 0x000fe400078e0a04 */
[----:B------:R-:W-:Y:S02]  /*1370*/  IMAD.IADD R3, R4, 0x1, -R3 ;  /* 0x0000000104037824 */ /* 0x000fe400078e0a03 */
[----:B------:R-:W-:Y:S02]  /*1380*/  IMAD R15, R5, R7, R15 ;  /* 0x00000007050f7224 */ /* 0x000fe400078e020f */
[----:B------:R-:W-:-:S07]  /*1390*/  IMAD R14, R3, R2, R14 ;  /* 0x00000002030e7224 */ /* 0x000fce00078e020e */
.L_x_16:
[----:B------:R-:W-:Y:S01]  /*13a0*/  BAR.SYNC.DEFER_BLOCKING 0x0 ;  /* 0x0000000000007b1d */ /* 0x000fe20000010000 */
[----:B------:R-:W-:Y:S01]  /*13b0*/  UISETP.NE.AND UP1, UPT, UR8, 0x2, UPT ;  /* 0x000000020800788c */ /* 0x000fe2000bf25270 */
[----:B------:R-:W-:Y:S02]  /*13c0*/  ISETP.NE.OR P5, PT, R0, 0x2, !P5 ;  /* 0x000000020000780c */ /* 0x000fe40006fa5670 */
[----:B------:R-:W-:-:S06]  /*13d0*/  LOP3.LUT R2, R101, 0x1f, RZ, 0xc0, !PT ;  /* 0x0000001f65027812 */ /* 0x000fcc00078ec0ff */
[----:B------:R-:W-:Y:S05]  /*13e0*/  BRA.U UP1, `(.L_x_17) ;  /* 0x00000011019c7547 */ /* 0x000fea000b800000 */
[----:B------:R-:W1:Y:S01]  /*13f0*/  LDCU UR13, c[0x0][0x38c] ;  /* 0x00007180ff0d77ac */ /* 0x000e620008000800 */
[----:B------:R-:W2:Y:S01]  /*1400*/  LDC R8, c[0x0][0x370] ;  /* 0x0000dc00ff087b82 */ /* 0x000ea20000000800 */
[----:B------:R-:W-:Y:S01]  /*1410*/  PLOP3.LUT P1, PT, PT, PT, UP2, 0x80, 0x8 ;  /* 0x000000000008781c */ /* 0x000fe20003f2f028 */
[----:B------:R-:W-:Y:S01]  /*1420*/  IMAD.MOV.U32 R17, RZ, RZ, 0x1 ;  /* 0x00000001ff117424 */ /* 0x000fe200078e00ff */
[----:B------:R-:W-:Y:S01]  /*1430*/  ISETP.EQ.OR P4, PT, R2, RZ, P5 ;  /* 0x000000ff0200720c */ /* 0x000fe20002f82670 */
[----:B------:R-:W-:Y:S01]  /*1440*/  IMAD.MOV.U32 R16, RZ, RZ, RZ ;  /* 0x000000ffff107224 */ /* 0x000fe200078e00ff */
[----:B------:R-:W-:Y:S02]  /*1450*/  PLOP3.LUT P1, PT, P1, PT, PT, 0x8, 0x80 ;  /* 0x000000000080781c */ /* 0x000fe40000f2e170 */
[----:B------:R-:W-:Y:S01]  /*1460*/  CS2R R12, SRZ ;  /* 0x00000000000c7805 */ /* 0x000fe2000001ff00 */
[----:B------:R-:W-:Y:S01]  /*1470*/  IMAD.MOV.U32 R11, RZ, RZ, 0x1 ;  /* 0x00000001ff0b7424 */ /* 0x000fe200078e00ff */
[----:B------:R-:W4:Y:S01]  /*1480*/  LDC R0, c[0x0][0x374] ;  /* 0x0000dd00ff007b82 */ /* 0x000f220000000800 */
[----:B------:R-:W2:Y:S01]  /*1490*/  LDCU.64 UR22, c[0x0][0x348] ;  /* 0x00006900ff1677ac */ /* 0x000ea20008000a00 */
[----:B------:R-:W-:Y:S01]  /*14a0*/  UMOV UR6, URZ ;  /* 0x000000ff00067c82 */ /* 0x000fe20008000000 */
[----:B-1----:R-:W-:-:S04]  /*14b0*/  UIADD3 UR5, UPT, UPT, UR13, 0x3f, URZ ;  /* 0x0000003f0d057890 */ /* 0x002fc8000fffe0ff */
[----:B------:R-:W-:-:S04]  /*14c0*/  USHF.R.S32.HI UR4, URZ, 0x1f, UR5 ;  /* 0x0000001fff047899 */ /* 0x000fc80008011405 */
[----:B------:R-:W-:-:S04]  /*14d0*/  ULEA.HI UR4, UR4, UR5, URZ, 0x6 ;  /* 0x0000000504047291 */ /* 0x000fc8000f8f30ff */
[----:B------:R-:W-:Y:S02]  /*14e0*/  USHF.R.S32.HI UR15, URZ, 0x6, UR4 ;  /* 0x00000006ff0f7899 */ /* 0x000fe40008011404 */
[----:B------:R-:W-:Y:S02]  /*14f0*/  UIADD3 UR4, UPT, UPT, UR13, -0x1, URZ ;  /* 0xffffffff0d047890 */ /* 0x000fe4000fffe0ff */
[----:B------:R-:W-:Y:S02]  /*1500*/  UISETP.LT.U32.AND UP0, UPT, UR15, 0x6, UPT ;  /* 0x000000060f00788c */ /* 0x000fe4000bf01070 */
[----:B------:R-:W-:Y:S02]  /*1510*/  UISETP.GE.U32.AND UP1, UPT, UR4, -0x7f, UPT ;  /* 0xffffff810400788c */ /* 0x000fe4000bf26070 */
[----:B------:R-:W-:Y:S02]  /*1520*/  USEL UR14, UR15, 0x6, UP0 ;  /* 0x000000060f0e7887 */ /* 0x000fe40008000000 */
[----:B------:R-:W-:-:S02]  /*1530*/  UIADD3 UR13, UPT, UPT, UR13, 0x7e, URZ ;  /* 0x0000007e0d0d7890 */ /* 0x000fc4000fffe0ff */
[----:B------:R-:W-:Y:S02]  /*1540*/  UIADD3 UR5, UPT, UPT, UR14, -0x1, URZ ;  /* 0xffffffff0e057890 */ /* 0x000fe4000fffe0ff */
[----:B------:R-:W-:-:S03]  /*1550*/  UIADD3 UR7, UPT, UPT, UR15, -UR14, URZ ;  /* 0x8000000e0f077290 */ /* 0x000fc6000fffe0ff */
[----:B------:R-:W-:-:S04]  /*1560*/  @UP1 UIADD3 UR5, UPT, UPT, UR14, URZ, URZ ;  /* 0x000000ff0e051290 */ /* 0x000fc8000fffe0ff */
[----:B--2---:R-:W-:-:S12]  /*1570*/  UIADD3 UR5, UPT, UPT, UR5, 0x1, URZ ;  /* 0x0000000105057890 */ /* 0x004fd8000fffe0ff */
.L_x_35:
[----:B------:R-:W-:Y:S01]  /*1580*/  UISETP.NE.AND UP0, UPT, UR37, URZ, UPT ;  /* 0x000000ff2500728c */ /* 0x000fe2000bf05270 */
[----:B------:R-:W1:Y:S08]  /*1590*/  S2UR UR37, SR_CgaCtaId ;  /* 0x00000000002579c3 */ /* 0x000e700000008800 */
[----:B------:R-:W-:Y:S05]  /*15a0*/  BRA.U UP0, `(.L_x_18) ;  /* 0x0000000100347547 */ /* 0x000fea000b800000 */
[----:B------:R-:W2:Y:S01]  /*15b0*/  S2R R2, SR_CgaCtaId ;  /* 0x0000000000027919 */ /* 0x000ea20000008800 */
[----:B------:R-:W-:-:S04]  /*15c0*/  MOV R3, 0x400 ;  /* 0x0000040000037802 */ /* 0x000fc80000000f00 */
[----:B--2---:R-:W-:Y:S02]  /*15d0*/  LEA R2, R2, R3, 0x18 ;  /* 0x0000000302027211 */ /* 0x004fe400078ec0ff */
[----:B------:R-:W-:-:S03]  /*15e0*/  SHF.L.U32 R3, R11, 0x1f, RZ ;  /* 0x0000001f0b037819 */ /* 0x000fc600000006ff */
[----:B------:R-:W-:-:S04]  /*15f0*/  IMAD R2, R12, 0x8, R2 ;  /* 0x000000080c027824 */ /* 0x000fc800078e0202 */
[----:B------:R-:W2:Y:S02]  /*1600*/  SYNCS.PHASECHK.TRANS64.TRYWAIT P0, [R2+URZ+0x120], R3 ;  /* 0x00012003020075a7 */ /* 0x000ea400080011ff */
[----:B--2---:R-:W-:Y:S05]  /*1610*/  @!P0 BRA `(.L_x_19) ;  /* 0x0000007400f48947 */ /* 0x004fea0003800000 */
.L_x_133:
[----:B------:R-:W-:Y:S01]  /*1620*/  VIADD R12, R12, 0x1 ;  /* 0x000000010c0c7836 */ /* 0x000fe20000000000 */
[----:B------:R2:W-:Y:S04]  /*1630*/  SYNCS.ARRIVE.TRANS64.A1T0 RZ, [R2+URZ+0x110], RZ ;  /* 0x000110ff02ff79a7 */ /* 0x0005e800081000ff */
[----:B------:R-:W-:-:S04]  /*1640*/  ISETP.NE.AND P0, PT, R12, 0x2, PT ;  /* 0x000000020c00780c */ /* 0x000fc80003f05270 */
[----:B------:R-:W-:Y:S02]  /*1650*/  SEL R12, R12, RZ, P0 ;  /* 0x000000ff0c0c7207 */ /* 0x000fe40000000000 */
[----:B--2---:R-:W-:-:S04]  /*1660*/  SEL R2, RZ, 0x1, P0 ;  /* 0x00000001ff027807 */ /* 0x004fc80000000000 */
[----:B------:R-:W-:-:S07]  /*1670*/  LOP3.LUT R11, R11, R2, RZ, 0x3c, !PT ;  /* 0x000000020b0b7212 */ /* 0x000fce00078e3cff */
.L_x_18:
[----:B------:R-:W-:Y:S01]  /*1680*/  UMOV UR4, 0x400 ;  /* 0x0000040000047882 */ /* 0x000fe20000000000 */
[----:B------:R-:W-:Y:S01]  /*1690*/  SHF.L.U32 R2, R17, 0x1f, RZ ;  /* 0x0000001f11027819 */ /* 0x000fe200000006ff */
[----:B-1----:R-:W-:Y:S01]  /*16a0*/  ULEA UR4, UR37, UR4, 0x18 ;  /* 0x0000000425047291 */ /* 0x002fe2000f8ec0ff */
[----:B------:R-:W-:Y:S01]  /*16b0*/  R2UR UR35, R15 ;  /* 0x000000000f2372ca */ /* 0x000fe200000e0000 */
[----:B------:R-:W-:Y:S01]  /*16c0*/  UISETP.GE.U32.AND UP0, UPT, UR13, 0x7f, UPT ;  /* 0x0000007f0d00788c */ /* 0x000fe2000bf06070 */
[----:B------:R-:W-:Y:S01]  /*16d0*/  R2UR UR11, R14 ;  /* 0x000000000e0b72ca */ /* 0x000fe200000e0000 */
[----:B------:R-:W-:Y:S01]  /*16e0*/  ULEA UR8, UR6, UR4, 0x3 ;  /* 0x0000000406087291 */ /* 0x000fe2000f8e18ff */
[----:B------:R-:W-:-:S08]  /*16f0*/  UMOV UR24, URZ ;  /* 0x000000ff00187c82 */ /* 0x000fd00008000000 */
[----:B------:R1:W2:Y:S01]  /*1700*/  SYNCS.PHASECHK.TRANS64.TRYWAIT P0, [UR8+0x30], R2 ;  /* 0x00003002ff0075a7 */ /* 0x0002a20008001108 */
[----:B------:R-:W-:Y:S02]  /*1710*/  USHF.L.U32 UR35, UR35, 0x7, URZ ;  /* 0x0000000723237899 */ /* 0x000fe400080006ff */
[----:B------:R-:W-:Y:S01]  /*1720*/  USHF.L.U32 UR11, UR11, 0x7, URZ ;  /* 0x000000070b0b7899 */ /* 0x000fe200080006ff */
[----:B------:R-:W-:Y:S11]  /*1730*/  BRA.U !UP0, `(.L_x_20) ;  /* 0x0000000108a47547 */ /* 0x000ff6000b800000 */
[----:B------:R-:W-:Y:S01]  /*1740*/  UMOV UR16, URZ ;  /* 0x000000ff00107c82 */ /* 0x000fe20008000000 */
[----:B------:R-:W-:-:S05]  /*1750*/  UMOV UR17, UR6 ;  /* 0x0000000600117c82 */ /* 0x000fca0008000000 */
.L_x_25:
[----:B-1----:R-:W-:Y:S01]  /*1760*/  ULEA UR33, UR17, UR4, 0x3 ;  /* 0x0000000411217291 */ /* 0x002fe2000f8e18ff */
[----:B--2---:R-:W-:Y:S01]  /*1770*/  @!P5 MOV R3, 0x8000 ;  /* 0x000080000003d802 */ /* 0x004fe20000000f00 */
[----:B--2---:R-:W-:Y:S10]  /*1780*/  @P0 BRA `(.L_x_21) ;  /* 0x00000000000c0947 */ /* 0x004ff40003800000 */
[----:B------:R-:W-:-:S04]  /*1790*/  SHF.L.U32 R4, R17, 0x1f, RZ ;  /* 0x0000001f11047819 */ /* 0x000fc800000006ff */
[----:B------:R-:W2:Y:S02]  /*17a0*/  SYNCS.PHASECHK.TRANS64.TRYWAIT P0, [UR33+0x30], R4 ;  /* 0x00003004ff0075a7 */ /* 0x000ea40008001121 */
[----:B--2---:R-:W-:Y:S05]  /*17b0*/  @!P0 BRA `(.L_x_22) ;  /* 0x0000007400a08947 */ /* 0x004fea0003800000 */
.L_x_21:
[----:B------:R2:W-:Y:S01]  /*17c0*/  @!P5 SYNCS.ARRIVE.TRANS64 RZ, [UR33], R3 ;  /* 0x00000003ffffd9a7 */ /* 0x0005e20008000021 */
[----:B------:R-:W-:Y:S04]  /*17d0*/  BSSY.RECONVERGENT B0, `(.L_x_23) ;  /* 0x0000003000007945 */ /* 0x000fe80003800200 */
[----:B------:R-:W-:Y:S05]  /*17e0*/  @P4 BRA `(.L_x_24) ;  /* 0x0000000000044947 */ /* 0x000fea0003800000 */
[----:B------:R-:W-:Y:S05]  /*17f0*/  BPT.TRAP 0x1 ;  /* 0x000000040000795c */ /* 0x000fea0000300000 */
.L_x_24:
[----:B------:R-:W-:Y:S05]  /*1800*/  BSYNC.RECONVERGENT B0 ;  /* 0x0000000000007941 */ /* 0x000fea0003800200 */
.L_x_23:
[----:B------:R-:W-:Y:S02]  /*1810*/  UIADD3 UR6, UPT, UPT, UR17, 0x1, URZ ;  /* 0x0000000111067890 */ /* 0x000fe4000fffe0ff */
[----:B------:R-:W-:Y:S02]  /*1820*/  UIADD3 UR26, UP1, UPT, UR22, 0x80, URZ ;  /* 0x00000080161a7890 */ /* 0x000fe4000ff3e0ff */
[----:B------:R-:W-:Y:S02]  /*1830*/  UISETP.NE.AND UP0, UPT, UR6, 0x6, UPT ;  /* 0x000000060600788c */ /* 0x000fe4000bf05270 */
[----:B------:R-:W-:Y:S02]  /*1840*/  USHF.L.U32 UR34, UR16, 0x6, URZ ;  /* 0x0000000610227899 */ /* 0x000fe400080006ff */
[----:B------:R-:W-:Y:S02]  /*1850*/  USEL UR9, URZ, 0x1, UP0 ;  /* 0x00000001ff097887 */ /* 0x000fe40008000000 */
[----:B------:R-:W-:-:S02]  /*1860*/  USEL UR6, UR6, URZ, UP0 ;  /* 0x000000ff06067287 */ /* 0x000fc40008000000 */
[----:B------:R-:W-:Y:S02]  /*1870*/  UIADD3 UR20, UP0, UPT, UR22, 0x180, URZ ;  /* 0x0000018016147890 */ /* 0x000fe4000ff1e0ff */
[----:B------:R-:W-:Y:S01]  /*1880*/  ULEA UR8, UR6, UR4, 0x3 ;  /* 0x0000000406087291 */ /* 0x000fe2000f8e18ff */
[----:B------:R-:W-:Y:S01]  /*1890*/  LOP3.LUT R17, R17, UR9, RZ, 0x3c, !PT ;  /* 0x0000000911117c12 */ /* 0x000fe2000f8e3cff */
[----:B------:R-:W-:Y:S02]  /*18a0*/  UIADD3.X UR27, UPT, UPT, URZ, UR23, URZ, UP1, !UPT ;  /* 0x00000017ff1b7290 */ /* 0x000fe40008ffe4ff */
[----:B------:R-:W-:Y:S01]  /*18b0*/  UIADD3.X UR21, UPT, UPT, URZ, UR23, URZ, UP0, !UPT ;  /* 0x00000017ff157290 */ /* 0x000fe200087fe4ff */
[----:B-1----:R-:W-:Y:S01]  /*18c0*/  SHF.L.U32 R2, R17, 0x1f, RZ ;  /* 0x0000001f11027819 */ /* 0x002fe200000006ff */
[----:B------:R-:W-:Y:S01]  /*18d0*/  UMOV UR18, 0x0 ;  /* 0x0000000000127882 */ /* 0x000fe20000000000 */
[----:B------:R-:W-:Y:S01]  /*18e0*/  UMOV UR19, 0x10000000 ;  /* 0x1000000000137882 */ /* 0x000fe20000000000 */
[----:B------:R-:W-:Y:S01]  /*18f0*/  UMOV UR12, UR36 ;  /* 0x00000024000c7c82 */ /* 0x000fe20008000000 */
[----:B------:R1:W1:Y:S01]  /*1900*/  SYNCS.PHASECHK.TRANS64.TRYWAIT P0, [UR8+0x30], R2 ;  /* 0x00003002ff0075a7 */ /* 0x0002620008001108 */
[----:B------:R-:W-:Y:S01]  /*1910*/  ULEA UR8, UR17, UR4, 0xe ;  /* 0x0000000411087291 */ /* 0x000fe2000f8e70ff */
[----:B------:R-:W-:Y:S01]  /*1920*/  UMOV UR9, UR33 ;  /* 0x0000002100097c82 */ /* 0x000fe20008000000 */
[----:B------:R-:W-:-:S02]  /*1930*/  UMOV UR10, UR34 ;  /* 0x00000022000a7c82 */ /* 0x000fc40008000000 */
[----:B------:R-:W-:Y:S02]  /*1940*/  UIADD3 UR32, UPT, UPT, UR8, 0x8400, URZ ;  /* 0x0000840008207890 */ /* 0x000fe4000fffe0ff */
[----:B------:R-:W-:Y:S02]  /*1950*/  UIADD3 UR8, UPT, UPT, UR8, 0x20400, URZ ;  /* 0x0002040008087890 */ /* 0x000fe4000fffe0ff */
[----:B------:R-:W-:Y:S01]  /*1960*/  UIADD3 UR16, UPT, UPT, UR16, 0x1, URZ ;  /* 0x0000000110107890 */ /* 0x000fe2000fffe0ff */
[----:B------:R-:W-:Y:S01]  /*1970*/  UMOV UR24, UR5 ;  /* 0x0000000500187c82 */ /* 0x000fe20008000000 */
[----:B------:R-:W-:Y:S02]  /*1980*/  UMOV UR17, UR6 ;  /* 0x0000000600117c82 */ /* 0x000fe40008000000 */
[----:B------:R-:W-:Y:S01]  /*1990*/  UISETP.NE.AND UP0, UPT, UR16, UR5, UPT ;  /* 0x000000051000728c */ /* 0x000fe2000bf05270 */
[----:B------:R1:W-:Y:S02]  /*19a0*/  UTMALDG.3D [UR32], [UR26], desc[UR18] ;  /* 0x000012201a0075b4 */ /* 0x0003e40008011000 */
[----:B------:R1:W-:Y:S06]  /*19b0*/  UTMALDG.3D [UR8], [UR20], desc[UR18] ;  /* 0x00001208140075b4 */ /* 0x0003ec0008011000 */
[----:B------:R-:W-:Y:S05]  /*19c0*/  BRA.U UP0, `(.L_x_25) ;  /* 0xfffffffd00647547 */ /* 0x000fea000b83ffff */
.L_x_20:
[----:B-1----:R-:W-:Y:S01]  /*19d0*/  ULEA UR8, UR6, UR4, 0x3 ;  /* 0x0000000406087291 */ /* 0x002fe2000f8e18ff */
[----:B------:R-:W-:Y:S01]  /*19e0*/  SHF.L.U32 R2, R17, 0x1f, RZ ;  /* 0x0000001f11027819 */ /* 0x000fe200000006ff */
[----:B------:R-:W-:Y:S01]  /*19f0*/  @!P1 SYNCS.ARRIVE.TRANS64.A1T0 RZ, [UR4+0xa8], RZ ;  /* 0x0000a8ffffff99a7 */ /* 0x000fe20008100004 */
[----:B------:R-:W-:-:S06]  /*1a00*/  UISETP.GT.AND UP0, UPT, UR15, UR14, UPT ;  /* 0x0000000e0f00728c */ /* 0x000fcc000bf04270 */
[----:B--2---:R1:W2:Y:S03]  /*1a10*/  SYNCS.PHASECHK.TRANS64.TRYWAIT P0, [UR8+0x30], R2 ;  /* 0x00003002ff0075a7 */ /* 0x0042a60008001108 */
[----:B------:R-:W-:Y:S05]  /*1a20*/  BRA.U !UP0, `(.L_x_26) ;  /* 0x0000000108a87547 */ /* 0x000fea000b800000 */
[----:B------:R-:W-:Y:S01]  /*1a30*/  UIADD3 UR21, UPT, UPT, UR7, UR24, URZ ;  /* 0x0000001807157290 */ /* 0x000fe2000fffe0ff */
[----:B------:R-:W-:-:S11]  /*1a40*/  UMOV UR25, UR6 ;  /* 0x0000000600197c82 */ /* 0x000fd60008000000 */
.L_x_31:
[----:B-1----:R-:W-:Y:S01]  /*1a50*/  ULEA UR17, UR25, UR4, 0x3 ;  /* 0x0000000419117291 */ /* 0x002fe2000f8e18ff */
[----:B--2---:R-:W-:Y:S01]  /*1a60*/  @!P5 MOV R3, 0x8000 ;  /* 0x000080000003d802 */ /* 0x004fe20000000f00 */
[----:B--2---:R-:W-:Y:S10]  /*1a70*/  @P0 BRA `(.L_x_27) ;  /* 0x00000000000c0947 */ /* 0x004ff40003800000 */
[----:B------:R-:W-:-:S04]  /*1a80*/  SHF.L.U32 R4, R17, 0x1f, RZ ;  /* 0x0000001f11047819 */ /* 0x000fc800000006ff */
[----:B------:R-:W2:Y:S02]  /*1a90*/  SYNCS.PHASECHK.TRANS64.TRYWAIT P0, [UR17+0x30], R4 ;  /* 0x00003004ff0075a7 */ /* 0x000ea40008001111 */
[----:B--2---:R-:W-:Y:S05]  /*1aa0*/  @!P0 BRA `(.L_x_28) ;  /* 0x0000007000fc8947 */ /* 0x004fea0003800000 */
.L_x_27:
[----:B------:R2:W-:Y:S01]  /*1ab0*/  @!P5 SYNCS.ARRIVE.TRANS64 RZ, [UR17], R3 ;  /* 0x00000003ffffd9a7 */ /* 0x0005e20008000011 */
[----:B------:R-:W-:Y:S04]  /*1ac0*/  BSSY.RECONVERGENT B0, `(.L_x_29) ;  /* 0x0000003000007945 */ /* 0x000fe80003800200 */
[----:B------:R-:W-:Y:S05]  /*1ad0*/  @P4 BRA `(.L_x_30) ;  /* 0x0000000000044947 */ /* 0x000fea0003800000 */
[----:B------:R-:W-:Y:S05]  /*1ae0*/  BPT.TRAP 0x1 ;  /* 0x000000040000795c */ /* 0x000fea0000300000 */
.L_x_30:
[----:B------:R-:W-:Y:S05]  /*1af0*/  BSYNC.RECONVERGENT B0 ;  /* 0x0000000000007941 */ /* 0x000fea0003800200 */
.L_x_29:
        /* <DEDUP_REMOVED lines=20> */
[----:B------:R-:W-:Y:S01]  /*1c40*/  UIADD3 UR8, UPT, UPT, UR8, 0x20400, URZ ;  /* 0x0002040008087890 */ /* 0x000fe2000fffe0ff */
[----:B------:R-:W-:Y:S01]  /*1c50*/  UMOV UR9, UR17 ;  /* 0x0000001100097c82 */ /* 0x000fe20008000000 */
[----:B------:R-:W-:Y:S01]  /*1c60*/  UMOV UR10, UR18 ;  /* 0x00000012000a7c82 */ /* 0x000fe20008000000 */
[----:B------:R-:W-:Y:S01]  /*1c70*/  UIADD3 UR24, UPT, UPT, UR24, 0x1, URZ ;  /* 0x0000000118187890 */ /* 0x000fe2000fffe0ff */
[----:B------:R-:W-:-:S03]  /*1c80*/  UMOV UR25, UR6 ;  /* 0x0000000600197c82 */ /* 0x000fc60008000000 */
[----:B------:R1:W-:Y:S01]  /*1c90*/  UTMALDG.3D [UR16], [UR30], desc[UR26] ;  /* 0x00001a101e0075b4 */ /* 0x0003e20008011000 */
[----:B------:R-:W-:Y:S01]  /*1ca0*/  UISETP.NE.AND UP0, UPT, UR24, UR21, UPT ;  /* 0x000000151800728c */ /* 0x000fe2000bf05270 */
[----:B------:R1:W-:Y:S08]  /*1cb0*/  UTMALDG.3D [UR8], [UR28], desc[UR26] ;  /* 0x00001a081c0075b4 */ /* 0x0003f00008011000 */
[----:B------:R-:W-:Y:S05]  /*1cc0*/  BRA.U UP0, `(.L_x_31) ;  /* 0xfffffffd00607547 */ /* 0x000fea000b83ffff */
.L_x_26:
[C---:B-1----:R-:W-:Y:S01]  /*1cd0*/  LEA R2, R16.reuse, UR4, 0x3 ;  /* 0x0000000410027c11 */ /* 0x042fe2000f8e18ff */
[----:B------:R-:W-:Y:S01]  /*1ce0*/  NOP ;  /* 0x0000000000007918 */ /* 0x000fe20000000000 */
[----:B--2---:R-:W-:Y:S02]  /*1cf0*/  SHF.L.U32 R3, R13, 0x1f, RZ ;  /* 0x0000001f0d037819 */ /* 0x004fe400000006ff */
[----:B------:R-:W-:Y:S02]  /*1d00*/  LEA R4, R16, UR4, 0x4 ;  /* 0x0000000410047c11 */ /* 0x000fe4000f8e20ff */
[----:B------:R-:W1:Y:S02]  /*1d10*/  SYNCS.PHASECHK.TRANS64.TRYWAIT P0, [R2+URZ+0xb0], R3 ;  /* 0x0000b003020075a7 */ /* 0x000e6400080011ff */
[----:B-1----:R-:W-:Y:S05]  /*1d20*/  @!P0 BRA `(.L_x_32) ;  /* 0x0000007000748947 */ /* 0x002fea0003800000 */
.L_x_136:
[----:B------:R-:W2:Y:S01]  /*1d30*/  LDS.128 R4, [R4+0x140] ;  /* 0x0001400004047984 */ /* 0x000ea20000000c00 */
[----:B---3--:R-:W-:Y:S01]  /*1d40*/  ISETP.GE.AND P0, PT, R40, 0x1, PT ;  /* 0x000000012800780c */ /* 0x008fe20003f06270 */
[----:B-1----:R-:W-:Y:S01]  /*1d50*/  VIADD R2, R2, 0xc0 ;  /* 0x000000c002027836 */ /* 0x002fe20000000000 */
[----:B------:R-:W-:Y:S01]  /*1d60*/  @!PT LDS RZ, [RZ] ;  /* 0x00000000fffff984 */ /* 0x000fe20000000800 */
[----:B------:R-:W-:Y:S01]  /*1d70*/  @!PT LDS RZ, [RZ] ;  /* 0x00000000fffff984 */ /* 0x000fe20000000800 */
[----:B------:R-:W-:Y:S01]  /*1d80*/  @!PT LDS RZ, [RZ] ;  /* 0x00000000fffff984 */ /* 0x000fe20000000800 */
[----:B------:R-:W-:Y:S01]  /*1d90*/  @!PT LDS RZ, [RZ] ;  /* 0x00000000fffff984 */ /* 0x000fe20000000800 */
[----:B------:R1:W-:Y:S06]  /*1da0*/  MEMBAR.ALL.CTA ;  /* 0x0000000000007992 */ /* 0x0003ec0000008000 */
[----:B-1----:R-:W1:Y:S01]  /*1db0*/  FENCE.VIEW.ASYNC.S ;  /* 0x00000000000073c6 */ /* 0x002e620000000000 */
[----:B------:R-:W-:-:S04]  /*1dc0*/  PRMT R2, RZ, 0x654, R2 ;  /* 0x00000654ff027816 */ /* 0x000fc80000000002 */
[----:B-1----:R1:W-:Y:S01]  /*1dd0*/  SYNCS.ARRIVE.TRANS64.RED.A1T0 RZ, [R2+URZ], RZ ;  /* 0x000000ff02ff79a7 */ /* 0x0023e200081004ff */
[----:B--2---:R-:W-:-:S13]  /*1de0*/  LOP3.LUT P2, RZ, R6, 0x1, RZ, 0xc0, !PT ;  /* 0x0000000106ff7812 */ /* 0x004fda000784c0ff */
[----:B------:R-:W-:Y:S01]  /*1df0*/  @P2 SHF.R.U32.HI R3, RZ, 0x10, R5 ;  /* 0x00000010ff032819 */ /* 0x000fe20000011605 */
[----:B------:R-:W-:Y:S01]  /*1e00*/  VOTEU.ANY UP0, P2 ;  /* 0x0000000000ff7886 */ /* 0x000fe20001000100 */
[----:B------:R-:W-:Y:S02]  /*1e10*/  @P2 MOV R10, R4 ;  /* 0x00000004000a2202 */ /* 0x000fe40000000f00 */
[----:B------:R-:W-:Y:S02]  /*1e20*/  @P2 R2UR.BROADCAST UR8, R3 ;  /* 0x00000000030822ca */ /* 0x000fe400008e0000 */
[----:B------:R-:W-:-:S11]  /*1e30*/  @P2 LOP3.LUT R9, R5, 0xffff, RZ, 0xc0, !PT ;  /* 0x0000ffff05092812 */ /* 0x000fd600078ec0ff */
[----:B------:R-:W-:Y:S01]  /*1e40*/  @UP0 UMOV UR36, UR8 ;  /* 0x0000000800240c82 */ /* 0x000fe20008000000 */
[----:B-1----:R-:W-:Y:S05]  /*1e50*/  @!P0 BRA `(.L_x_33) ;  /* 0x0000000000b88947 */ /* 0x002fea0003800000 */
[----:B------:R-:W4:Y:S01]  /*1e60*/  LDC.64 R4, c[0x0][0xb18] ;  /* 0x0002c600ff047b82 */ /* 0x000f220000000a00 */
[----:B------:R-:W-:-:S07]  /*1e70*/  ISETP.NE.AND P3, PT, R40, 0x1, PT ;  /* 0x000000012800780c */ /* 0x000fce0003f65270 */
[----:B------:R-:W1:Y:S08]  /*1e80*/  LDC.64 R6, c[0x0][0xb10] ;  /* 0x0002c400ff067b82 */ /* 0x000e700000000a00 */
[----:B------:R-:W2:Y:S08]  /*1e90*/  LDC R14, c[0x0][0xb20] ;  /* 0x0002c800ff0e7b82 */ /* 0x000eb00000000800 */
[----:B------:R-:W3:Y:S01]  /*1ea0*/  LDC R15, c[0x0][0xb0c] ;  /* 0x0002c300ff0f7b82 */ /* 0x000ee20000000800 */
[----:B----4-:R-:W-:Y:S01]  /*1eb0*/  IMAD.HI.U32 R19, R0, R5, RZ ;  /* 0x0000000500137227 */ /* 0x010fe200078e00ff */
[----:B------:R-:W-:-:S03]  /*1ec0*/  ISETP.NE.AND P0, PT, R4, 0x1, PT ;  /* 0x000000010400780c */ /* 0x000fc60003f05270 */
[----:B------:R-:W-:-:S03]  /*1ed0*/  IMAD.HI.U32 R5, R9, R5, RZ ;  /* 0x0000000509057227 */ /* 0x000fc600078e00ff */
[----:B------:R-:W4:Y:S01]  /*1ee0*/  LDC.64 R2, c[0x0][0xb28] ;  /* 0x0002ca00ff027b82 */ /* 0x000f220000000a00 */
[----:B-1----:R-:W-:-:S04]  /*1ef0*/  IMAD.HI.U32 R20, R8, R6, RZ ;  /* 0x0000000608147227 */ /* 0x002fc800078e00ff */
[----:B------:R-:W-:Y:S01]  /*1f00*/  IMAD.HI.U32 R21, R10, R6, RZ ;  /* 0x000000060a157227 */ /* 0x000fe200078e00ff */
[----:B------:R-:W-:Y:S02]  /*1f10*/  SHF.R.U32.HI R20, RZ, R7, R20 ;  /* 0x00000007ff147219 */ /* 0x000fe40000011614 */
[-C--:B--2---:R-:W-:Y:S02]  /*1f20*/  SHF.R.U32.HI R19, RZ, R14.reuse, R19 ;  /* 0x0000000eff137219 */ /* 0x084fe40000011613 */
[----:B------:R-:W-:Y:S02]  /*1f30*/  SHF.R.U32.HI R5, RZ, R14, R5 ;  /* 0x0000000eff057219 */ /* 0x000fe40000011605 */
[----:B------:R-:W-:Y:S02]  /*1f40*/  SEL R19, R0, R19, !P0 ;  /* 0x0000001300137207 */ /* 0x000fe40004000000 */
[----:B------:R-:W-:Y:S02]  /*1f50*/  SHF.R.U32.HI R21, RZ, R7, R21 ;  /* 0x00000007ff157219 */ /* 0x000fe40000011615 */
[----:B---3--:R-:W-:-:S02]  /*1f60*/  ISETP.NE.AND P1, PT, R15, 0x1, PT ;  /* 0x000000010f00780c */ /* 0x008fc40003f25270 */
[----:B------:R-:W-:Y:S02]  /*1f70*/  SEL R5, R9, R5, !P0 ;  /* 0x0000000509057207 */ /* 0x000fe40004000000 */
[----:B------:R-:W-:Y:S02]  /*1f80*/  SEL R20, R8, R20, !P1 ;  /* 0x0000001408147207 */ /* 0x000fe40004800000 */
[----:B------:R-:W-:Y:S01]  /*1f90*/  SEL R21, R10, R21, !P1 ;  /* 0x000000150a157207 */ /* 0x000fe20004800000 */
[----:B----4-:R-:W-:-:S04]  /*1fa0*/  IMAD.HI.U32 R18, R19, R2, RZ ;  /* 0x0000000213127227 */ /* 0x010fc800078e00ff */
        /* <DEDUP_REMOVED lines=10> */
[----:B------:R-:W-:-:S04]  /*2050*/  @!P0 IMAD.HI.U32 R7, R21, R2, RZ ;  /* 0x0000000215078227 */ /* 0x000fc800078e00ff */
[----:B------:R-:W-:Y:S01]  /*2060*/  IMAD.MOV R2, RZ, RZ, -R6 ;  /* 0x000000ffff027224 */ /* 0x000fe200078e0a06 */
[----:B------:R-:W-:Y:S02]  /*2070*/  @!P0 SHF.R.U32.HI R3, RZ, R3, R7 ;  /* 0x00000003ff038219 */ /* 0x000fe40000011607 */
[----:B------:R-:W-:Y:S01]  /*2080*/  IADD3 R7, PT, PT, -R5, RZ, RZ ;  /* 0x000000ff05077210 */ /* 0x000fe20007ffe1ff */
[----:B------:R-:W-:Y:S01]  /*2090*/  IMAD R2, R40, R2, R5 ;  /* 0x0000000228027224 */ /* 0x000fe200078e0205 */
        /* <DEDUP_REMOVED lines=10> */
.L_x_33:
[----:B------:R-:W1:Y:S02]  /*2140*/  LDCU UR8, c[0x0][0xb30] ;  /* 0x00016600ff0877ac */ /* 0x000e640008000800 */
[----:B-1----:R-:W-:-:S09]  /*2150*/  UISETP.NE.AND UP0, UPT, UR8, 0x1, UPT ;  /* 0x000000010800788c */ /* 0x002fd2000bf05270 */
[----:B------:R-:W-:Y:S05]  /*2160*/  BRA.U UP0, `(.L_x_34) ;  /* 0x0000000100407547 */ /* 0x000fea000b800000 */
[----:B------:R-:W1:Y:S08]  /*2170*/  LDC.64 R4, c[0x0][0xb10] ;  /* 0x0002c400ff047b82 */ /* 0x000e700000000a00 */
[----:B------:R-:W2:Y:S08]  /*2180*/  LDC.64 R2, c[0x0][0xb18] ;  /* 0x0002c600ff027b82 */ /* 0x000eb00000000a00 */
[----:B------:R-:W3:Y:S08]  /*2190*/  LDC R6, c[0x0][0xb20] ;  /* 0x0002c800ff067b82 */ /* 0x000ef00000000800 */
[----:B------:R-:W4:Y:S01]  /*21a0*/  LDC R7, c[0x0][0xb0c] ;  /* 0x0002c300ff077b82 */ /* 0x000f220000000800 */
[----:B-1----:R-:W-:-:S05]  /*21b0*/  IMAD.HI.U32 R4, R10, R4, RZ ;  /* 0x000000040a047227 */ /* 0x002fca00078e00ff */
[----:B------:R-:W-:Y:S01]  /*21c0*/  SHF.R.U32.HI R4, RZ, R5, R4 ;  /* 0x00000005ff047219 */ /* 0x000fe20000011604 */
[----:B--2---:R-:W-:Y:S01]  /*21d0*/  IMAD.HI.U32 R3, R9, R3, RZ ;  /* 0x0000000309037227 */ /* 0x004fe200078e00ff */
[----:B------:R-:W-:-:S04]  /*21e0*/  ISETP.NE.AND P0, PT, R2, 0x1, PT ;  /* 0x000000010200780c */ /* 0x000fc80003f05270 */
[----:B---3--:R-:W-:-:S04]  /*21f0*/  SHF.R.U32.HI R3, RZ, R6, R3 ;  /* 0x00000006ff037219 */ /* 0x008fc80000011603 */
[----:B------:R-:W-:Y:S02]  /*2200*/  SEL R3, R9, R3, !P0 ;  /* 0x0000000309037207 */ /* 0x000fe40004000000 */
[----:B----4-:R-:W-:-:S04]  /*2210*/  ISETP.NE.AND P1, PT, R7, 0x1, PT ;  /* 0x000000010700780c */ /* 0x010fc80003f25270 */
[----:B------:R-:W-:-:S05]  /*2220*/  SEL R4, R10, R4, !P1 ;  /* 0x000000040a047207 */ /* 0x000fca0004800000 */
[----:B------:R-:W-:Y:S02]  /*2230*/  IMAD.IADD R5, R3, 0x1, -R4 ;  /* 0x0000000103057824 */ /* 0x000fe400078e0a04 */
[----:B------:R-:W-:Y:S02]  /*2240*/  IMAD.IADD R3, R4, 0x1, -R3 ;  /* 0x0000000104037824 */ /* 0x000fe400078e0a03 */
[----:B------:R-:W-:Y:S02]  /*2250*/  IMAD R10, R5, R7, R10 ;  /* 0x00000007050a7224 */ /* 0x000fe400078e020a */
[----:B------:R-:W-:-:S07]  /*2260*/  IMAD R9, R3, R2, R9 ;  /* 0x0000000203097224 */ /* 0x000fce00078e0209 */
.L_x_34:
[----:B------:R-:W-:Y:S01]  /*2270*/  VIADD R16, R16, 0x1 ;  /* 0x0000000110107836 */ /* 0x000fe20000000000 */
[----:B------:R-:W-:Y:S01]  /*2280*/  PLOP3.LUT P1, PT, PT, PT, PT, 0x80, 0x8 ;  /* 0x000000000008781c */ /* 0x000fe20003f2f070 */
[----:B------:R-:W-:Y:S02]  /*2290*/  IMAD.IADD R15, R10, 0x1, R87 ;  /* 0x000000010a0f7824 */ /* 0x000fe400078e0257 */
[----:B------:R-:W-:Y:S01]  /*22a0*/  IMAD.IADD R14, R9, 0x1, R86 ;  /* 0x00000001090e7824 */ /* 0x000fe200078e0256 */
[----:B------:R-:W-:-:S04]  /*22b0*/  ISETP.NE.AND P0, PT, R16, 0x2, PT ;  /* 0x000000021000780c */ /* 0x000fc80003f05270 */
[----:B------:R-:W-:Y:S02]  /*22c0*/  SEL R2, RZ, 0x1, P0 ;  /* 0x00000001ff027807 */ /* 0x000fe40000000000 */
[----:B------:R-:W-:Y:S02]  /*22d0*/  SEL R16, R16, RZ, P0 ;  /* 0x000000ff10107207 */ /* 0x000fe40000000000 */
[----:B------:R-:W-:Y:S01]  /*22e0*/  LOP3.LUT R13, R13, R2, RZ, 0x3c, !PT ;  /* 0x000000020d0d7212 */ /* 0x000fe200078e3cff */
[----:B------:R-:W-:Y:S06]  /*22f0*/  @P2 BRA `(.L_x_35) ;  /* 0xfffffff000a02947 */ /* 0x000fec000383ffff */
[----:B------:R-:W-:Y:S01]  /*2300*/  UIADD3 UR4, UPT, UPT, UR4, 0x30, URZ ;  /* 0x0000003004047890 */ /* 0x000fe2000fffe0ff */
[----:B------:R-:W-:-:S03]  /*2310*/  SHF.L.U32 R2, R17, 0x1f, RZ ;  /* 0x0000001f11027819 */ /* 0x000fc600000006ff */
[----:B------:R-:W-:-:S09]  /*2320*/  ULEA UR5, UR6, UR4, 0x3 ;  /* 0x0000000406057291 */ /* 0x000fd2000f8e18ff */
[----:B------:R-:W1:Y:S02]  /*2330*/  SYNCS.PHASECHK.TRANS64.TRYWAIT P0, [UR5], R2 ;  /* 0x00000002ff0075a7 */ /* 0x000e640008001105 */
[----:B-1----:R-:W-:Y:S05]  /*2340*/  @!P0 BRA `(.L_x_36) ;  /* 0x0000006c00008947 */ /* 0x002fea0003800000 */
.L_x_138:
[----:B------:R-:W-:-:S04]  /*2350*/  UIADD3 UR6, UPT, UPT, UR6, 0x1, URZ ;  /* 0x0000000106067890 */ /* 0x000fc8000fffe0ff */
[----:B------:R-:W-:-:S04]  /*2360*/  UISETP.NE.AND UP0, UPT, UR6, 0x6, UPT ;  /* 0x000000060600788c */ /* 0x000fc8000bf05270 */
[----:B------:R-:W-:Y:S02]  /*2370*/  USEL UR7, URZ, 0x1, UP0 ;  /* 0x00000001ff077887 */ /* 0x000fe40008000000 */
[----:B------:R-:W-:-:S04]  /*2380*/  USEL UR6, UR6, URZ, UP0 ;  /* 0x000000ff06067287 */ /* 0x000fc80008000000 */
[----:B------:R-:W-:Y:S01]  /*2390*/  ULEA UR5, UR6, UR4, 0x3 ;  /* 0x0000000406057291 */ /* 0x000fe2000f8e18ff */
[----:B-1----:R-:W-:-:S04]  /*23a0*/  LOP3.LUT R2, R17, UR7, RZ, 0x3c, !PT ;  /* 0x0000000711027c12 */ /* 0x002fc8000f8e3cff */
[----:B------:R-:W-:-:S04]  /*23b0*/  SHF.L.U32 R3, R2, 0x1f, RZ ;  /* 0x0000001f02037819 */ /* 0x000fc800000006ff */
[----:B------:R-:W1:Y:S02]  /*23c0*/  SYNCS.PHASECHK.TRANS64.TRYWAIT P0, [UR5], R3 ;  /* 0x00000003ff0075a7 */ /* 0x000e640008001105 */
[----:B-1----:R-:W-:Y:S05]  /*23d0*/  @!P0 BRA `(.L_x_37) ;  /* 0x0000006800f48947 */ /* 0x002fea0003800000 */
.L_x_140:
[----:B------:R-:W-:-:S04]  /*23e0*/  UIADD3 UR6, UPT, UPT, UR6, 0x1, URZ ;  /* 0x0000000106067890 */ /* 0x000fc8000fffe0ff */
[----:B------:R-:W-:-:S04]  /*23f0*/  UISETP.NE.AND UP0, UPT, UR6, 0x6, UPT ;  /* 0x000000060600788c */ /* 0x000fc8000bf05270 */
[----:B------:R-:W-:Y:S02]  /*2400*/  USEL UR7, URZ, 0x1, UP0 ;  /* 0x00000001ff077887 */ /* 0x000fe40008000000 */
[----:B------:R-:W-:-:S04]  /*2410*/  USEL UR6, UR6, URZ, UP0 ;  /* 0x000000ff06067287 */ /* 0x000fc80008000000 */
[----:B------:R-:W-:Y:S01]  /*2420*/  ULEA UR5, UR6, UR4, 0x3 ;  /* 0x0000000406057291 */ /* 0x000fe2000f8e18ff */
[----:B------:R-:W-:-:S04]  /*2430*/  LOP3.LUT R2, R2, UR7, RZ, 0x3c, !PT ;  /* 0x0000000702027c12 */ /* 0x000fc8000f8e3cff */
[----:B-1----:R-:W-:-:S04]  /*2440*/  SHF.L.U32 R3, R2, 0x1f, RZ ;  /* 0x0000001f02037819 */ /* 0x002fc800000006ff */
[----:B------:R-:W1:Y:S02]  /*2450*/  SYNCS.PHASECHK.TRANS64.TRYWAIT P0, [UR5], R3 ;  /* 0x00000003ff0075a7 */ /* 0x000e640008001105 */
[----:B-1----:R-:W-:Y:S05]  /*2460*/  @!P0 BRA `(.L_x_38) ;  /* 0x0000006800e88947 */ /* 0x002fea0003800000 */
.L_x_142:
        /* <DEDUP_REMOVED lines=9> */
.L_x_144:
        /* <DEDUP_REMOVED lines=9> */
.L_x_146:
[----:B------:R-:W-:-:S04]  /*2590*/  UIADD3 UR6, UPT, UPT, UR6, 0x1, URZ ;  /* 0x0000000106067890 */ /* 0x000fc8000fffe0ff */
[----:B------:R-:W-:-:S04]  /*25a0*/  UISETP.NE.AND UP0, UPT, UR6, 0x6, UPT ;  /* 0x000000060600788c */ /* 0x000fc8000bf05270 */
[----:B------:R-:W-:Y:S02]  /*25b0*/  USEL UR5, URZ, 0x1, UP0 ;  /* 0x00000001ff057887 */ /* 0x000fe40008000000 */
[----:B------:R-:W-:-:S04]  /*25c0*/  USEL UR6, UR6, URZ, UP0 ;  /* 0x000000ff06067287 */ /* 0x000fc80008000000 */
[----:B------:R-:W-:Y:S01]  /*25d0*/  ULEA UR6, UR6, UR4, 0x3 ;  /* 0x0000000406067291 */ /* 0x000fe2000f8e18ff */
[----:B------:R-:W-:-:S04]  /*25e0*/  LOP3.LUT R2, R2, UR5, RZ, 0x3c, !PT ;  /* 0x0000000502027c12 */ /* 0x000fc8000f8e3cff */
[----:B------:R-:W-:Y:S01]  /*25f0*/  SHF.L.U32 R2, R2, 0x1f, RZ ;  /* 0x0000001f02027819 */ /* 0x000fe200000006ff */
[----:B-1--4-:R-:W-:-:S07]  /*2600*/  IMAD.U32 R0, RZ, RZ, UR6 ;  /* 0x00000006ff007e24 */ /* 0x012fce000f8e00ff */
.L_x_41:
[----:B-1----:R1:W2:Y:S02]  /*2610*/  SYNCS.PHASECHK.TRANS64.TRYWAIT P0, [R0+URZ], R2 ;  /* 0x00000002000075a7 */ /* 0x0022a400080011ff */
[----:B--2---:R-:W-:Y:S05]  /*2620*/  @!P0 NANOSLEEP.SYNCS 0x989680 ;  /* 0x009896800000895d */ /* 0x004fea0003900000 */
[----:B------:R-:W2:Y:S02]  /*2630*/  @!P0 SYNCS.PHASECHK.TRANS64 P0, [R0+URZ], R2 ;  /* 0x00000002000085a7 */ /* 0x000ea400080010ff */
[----:B--2---:R-:W-:Y:S05]  /*2640*/  @P0 EXIT ;  /* 0x000000000000094d */ /* 0x004fea0003800000 */
[----:B------:R-:W-:Y:S05]  /*2650*/  BRA `(.L_x_41) ;  /* 0xfffffffc00ec7947 */ /* 0x000fea000383ffff */
.L_x_17:
[----:B------:R-:W-:-:S04]  /*2660*/  UISETP.NE.AND UP1, UPT, UR37, URZ, UPT ;  /* 0x000000ff2500728c */ /* 0x000fc8000bf25270 */
[----:B------:R-:W-:-:S09]  /*2670*/  UISETP.NE.OR UP1, UPT, UR8, 0x1, UP1 ;  /* 0x000000010800788c */ /* 0x000fd20008f25670 */
[----:B------:R-:W-:Y:S05]  /*2680*/  BRA.U UP1, `(.L_x_42) ;  /* 0x0000000501487547 */ /* 0x000fea000b800000 */
[----:B------:R-:W-:Y:S01]  /*2690*/  ISETP.NE.AND P2, PT, R2, RZ, PT ;  /* 0x000000ff0200720c */ /* 0x000fe20003f45270 */
[----:B------:R-:W-:Y:S01]  /*26a0*/  IMAD.MOV.U32 R12, RZ, RZ, 0x1 ;  /* 0x00000001ff0c7424 */ /* 0x000fe200078e00ff */
[----:B------:R-:W-:Y:S02]  /*26b0*/  CS2R R10, SRZ ;  /* 0x00000000000a7805 */ /* 0x000fe4000001ff00 */
[----:B------:R-:W-:Y:S01]  /*26c0*/  CS2R R8, SRZ ;  /* 0x0000000000087805 */ /* 0x000fe2000001ff00 */
[----:B------:R-:W-:Y:S01]  /*26d0*/  UMOV UR4, 0x400 ;  /* 0x0000040000047882 */ /* 0x000fe20000000000 */
[----:B------:R-:W-:Y:S01]  /*26e0*/  UMOV UR6, URZ ;  /* 0x000000ff00067c82 */ /* 0x000fe20008000000 */
[----:B------:R-:W-:-:S12]  /*26f0*/  ULEA UR37, UR37, UR4, 0x18 ;  /* 0x0000000425257291 */ /* 0x000fd8000f8ec0ff */
.L_x_46:
[----:B------:R-:W-:Y:S02]  /*2700*/  LEA R0, R8, UR37, 0x3 ;  /* 0x0000002508007c11 */ /* 0x000fe4000f8e18ff */
[----:B------:R-:W-:-:S03]  /*2710*/  SHF.L.U32 R4, R9, 0x1f, RZ ;  /* 0x0000001f09047819 */ /* 0x000fc600000006ff */
[----:B------:R-:W-:Y:S01]  /*2720*/  VIADD R5, R0, 0x120 ;  /* 0x0000012000057836 */ /* 0x000fe20000000000 */
[----:B------:R-:W1:Y:S02]  /*2730*/  SYNCS.PHASECHK.TRANS64.TRYWAIT P0, [R0+URZ+0x110], R4 ;  /* 0x00011004000075a7 */ /* 0x000e6400080011ff */
[----:B-1----:R-:W-:Y:S05]  /*2740*/  @!P0 BRA `(.L_x_43) ;  /* 0x0000006800788947 */ /* 0x002fea0003800000 */
.L_x_147:
[----:B------:R-:W-:Y:S01]  /*2750*/  ULEA UR5, UR6, UR37, 0x3 ;  /* 0x0000002506057291 */ /* 0x000fe2000f8e18ff */
[----:B-1----:R-:W-:Y:S01]  /*2760*/  PRMT R0, RZ, 0x654, R5 ;  /* 0x00000654ff007816 */ /* 0x002fe20000000005 */
[----:B------:R-:W-:Y:S01]  /*2770*/  @!P2 IMAD.MOV.U32 R4, RZ, RZ, 0x10 ;  /* 0x00000010ff04a424 */ /* 0x000fe200078e00ff */
[----:B------:R-:W-:Y:S01]  /*2780*/  SHF.L.U32 R5, R12, 0x1f, RZ ;  /* 0x0000001f0c057819 */ /* 0x000fe200000006ff */
[----:B------:R-:W-:Y:S01]  /*2790*/  UIADD3 UR4, UPT, UPT, UR5, 0xb0, URZ ;  /* 0x000000b005047890 */ /* 0x000fe2000fffe0ff */
[----:B------:R1:W-:Y:S05]  /*27a0*/  SYNCS.ARRIVE.TRANS64.RED.A1T0 RZ, [R0+URZ], RZ ;  /* 0x000000ff00ff79a7 */ /* 0x0003ea00081004ff */
[----:B------:R-:W-:Y:S01]  /*27b0*/  IMAD.U32 R6, RZ, RZ, UR4 ;  /* 0x00000004ff067e24 */ /* 0x000fe2000f8e00ff */
[----:B------:R-:W2:Y:S04]  /*27c0*/  SYNCS.PHASECHK.TRANS64.TRYWAIT P0, [UR5+0xc0], R5 ;  /* 0x0000c005ff0075a7 */ /* 0x000ea80008001105 */
[----:B------:R-:W-:Y:S01]  /*27d0*/  PRMT R6, R2, 0x654, R6 ;  /* 0x0000065402067816 */ /* 0x000fe20000000006 */
[----:B-12---:R-:W-:Y:S06]  /*27e0*/  @!P0 BRA `(.L_x_44) ;  /* 0x0000006800648947 */ /* 0x006fec0003800000 */
.L_x_149:
[----:B------:R-:W-:Y:S01]  /*27f0*/  ULEA UR4, UR6, UR37, 0x4 ;  /* 0x0000002506047291 */ /* 0x000fe2000f8e20ff */
[----:B------:R-:W-:Y:S01]  /*2800*/  SEL R3, R6, R3, !P2 ;  /* 0x0000000306037207 */ /* 0x000fe20005000000 */
[----:B------:R-:W-:Y:S01]  /*2810*/  UIADD3 UR5, UPT, UPT, UR5, 0xb0, URZ ;  /* 0x000000b005057890 */ /* 0x000fe2000fffe0ff */
[----:B-1----:R-:W-:Y:S01]  /*2820*/  LEA R0, R11, UR37, 0x3 ;  /* 0x000000250b007c11 */ /* 0x002fe2000f8e18ff */
[----:B------:R-:W-:Y:S01]  /*2830*/  UIADD3 UR4, UPT, UPT, UR4, 0x140, URZ ;  /* 0x0000014004047890 */ /* 0x000fe2000fffe0ff */
[----:B------:R1:W-:Y:S01]  /*2840*/  @!P2 SYNCS.ARRIVE.TRANS64.RED RZ, [R3+URZ], R4 ;  /* 0x0000000403ffa9a7 */ /* 0x0003e200080004ff */
[----:B------:R-:W-:Y:S01]  /*2850*/  UIADD3 UR6, UPT, UPT, UR6, 0x1, URZ ;  /* 0x0000000106067890 */ /* 0x000fe2000fffe0ff */
[----:B------:R-:W-:-:S03]  /*2860*/  VIADD R8, R8, 0x1 ;  /* 0x0000000108087836 */ /* 0x000fc60000000000 */
[----:B------:R-:W-:Y:S02]  /*2870*/  UISETP.NE.AND UP0, UPT, UR6, 0x2, UPT ;  /* 0x000000020600788c */ /* 0x000fe4000bf05270 */
[----:B------:R-:W-:Y:S01]  /*2880*/  ISETP.NE.AND P0, PT, R8, 0x2, PT ;  /* 0x000000020800780c */ /* 0x000fe20003f05270 */
[----:B------:R-:W-:Y:S06]  /*2890*/  UGETNEXTWORKID.BROADCAST [UR4], [UR5] ;  /* 0x00000000040073ca */ /* 0x000fec0008000100 */
[----:B------:R-:W-:Y:S02]  /*28a0*/  USEL UR4, URZ, 0x1, UP0 ;  /* 0x00000001ff047887 */ /* 0x000fe40008000000 */
[----:B------:R-:W-:-:S04]  /*28b0*/  USEL UR6, UR6, URZ, UP0 ;  /* 0x000000ff06067287 */ /* 0x000fc80008000000 */
[----:B------:R-:W-:Y:S02]  /*28c0*/  LOP3.LUT R12, R12, UR4, RZ, 0x3c, !PT ;  /* 0x000000040c0c7c12 */ /* 0x000fe4000f8e3cff */
[----:B-1----:R-:W-:-:S04]  /*28d0*/  SHF.L.U32 R4, R10, 0x1f, RZ ;  /* 0x0000001f0a047819 */ /* 0x002fc800000006ff */
[----:B------:R-:W1:Y:S02]  /*28e0*/  SYNCS.PHASECHK.TRANS64.TRYWAIT P1, [R0+URZ+0xb0], R4 ;  /* 0x0000b004000075a7 */ /* 0x000e6400080211ff */
[----:B-1----:R-:W-:Y:S05]  /*28f0*/  @!P1 BRA `(.L_x_45) ;  /* 0x0000006800389947 */ /* 0x002fea0003800000 */
.L_x_150:
[C---:B-1----:R-:W-:Y:S01]  /*2900*/  LEA R4, R11.reuse, UR37, 0x4 ;  /* 0x000000250b047c11 */ /* 0x042fe2000f8e20ff */
[----:B------:R-:W-:Y:S01]  /*2910*/  VIADD R0, R0, 0xc0 ;  /* 0x000000c000007836 */ /* 0x000fe20000000000 */
[----:B------:R-:W-:Y:S01]  /*2920*/  SEL R8, R8, RZ, P0 ;  /* 0x000000ff08087207 */ /* 0x000fe20000000000 */
[----:B------:R-:W-:-:S03]  /*2930*/  VIADD R11, R11, 0x1 ;  /* 0x000000010b0b7836 */ /* 0x000fc60000000000 */
[----:B------:R-:W1:Y:S01]  /*2940*/  LDS.128 R4, [R4+0x140] ;  /* 0x0001400004047984 */ /* 0x000e620000000c00 */
[----:B------:R-:W-:Y:S02]  /*2950*/  PRMT R0, RZ, 0x654, R0 ;  /* 0x00000654ff007816 */ /* 0x000fe40000000000 */
[C---:B------:R-:W-:Y:S01]  /*2960*/  ISETP.NE.AND P1, PT, R11.reuse, 0x2, PT ;  /* 0x000000020b00780c */ /* 0x040fe20003f25270 */
[----:B------:R-:W-:Y:S01]  /*2970*/  @!PT LDS RZ, [RZ] ;  /* 0x00000000fffff984 */ /* 0x000fe20000000800 */
[----:B------:R-:W-:Y:S01]  /*2980*/  @!PT LDS RZ, [RZ] ;  /* 0x00000000fffff984 */ /* 0x000fe20000000800 */
[----:B------:R-:W-:Y:S01]  /*2990*/  @!PT LDS RZ, [RZ] ;  /* 0x00000000fffff984 */ /* 0x000fe20000000800 */
[----:B------:R-:W-:Y:S01]  /*29a0*/  @!PT LDS RZ, [RZ] ;  /* 0x00000000fffff984 */ /* 0x000fe20000000800 */
[----:B------:R2:W-:Y:S06]  /*29b0*/  MEMBAR.ALL.CTA ;  /* 0x0000000000007992 */ /* 0x0005ec0000008000 */
[----:B--2---:R-:W2:Y:S01]  /*29c0*/  FENCE.VIEW.ASYNC.S ;  /* 0x00000000000073c6 */ /* 0x004ea20000000000 */
[----:B------:R-:W-:Y:S01]  /*29d0*/  SEL R11, R11, RZ, P1 ;  /* 0x000000ff0b0b7207 */ /* 0x000fe20000800000 */
[----:B--2---:R2:W-:Y:S01]  /*29e0*/  SYNCS.ARRIVE.TRANS64.RED.A1T0 RZ, [R0+URZ], RZ ;  /* 0x000000ff00ff79a7 */ /* 0x0045e200081004ff */
[----:B-1----:R-:W-:-:S02]  /*29f0*/  LOP3.LUT P3, RZ, R6, 0x1, RZ, 0xc0, !PT ;  /* 0x0000000106ff7812 */ /* 0x002fc4000786c0ff */
[----:B------:R-:W-:-:S04]  /*2a00*/  SEL R4, RZ, 0x1, P1 ;  /* 0x00000001ff047807 */ /* 0x000fc80000800000 */
[----:B------:R-:W-:Y:S02]  /*2a10*/  LOP3.LUT R10, R10, R4, RZ, 0x3c, !PT ;  /* 0x000000040a0a7212 */ /* 0x000fe400078e3cff */
[----:B--2---:R-:W-:-:S04]  /*2a20*/  SEL R0, RZ, 0x1, P0 ;  /* 0x00000001ff007807 */ /* 0x004fc80000000000 */
[----:B------:R-:W-:Y:S01]  /*2a30*/  LOP3.LUT R9, R9, R0, RZ, 0x3c, !PT ;  /* 0x0000000009097212 */ /* 0x000fe200078e3cff */
[----:B------:R-:W-:Y:S06]  /*2a40*/  @P3 BRA `(.L_x_46) ;  /* 0xfffffffc002c3947 */ /* 0x000fec000383ffff */
[----:B------:R-:W-:Y:S01]  /*2a50*/  ULEA UR5, UR6, UR37, 0x3 ;  /* 0x0000002506057291 */ /* 0x000fe2000f8e18ff */
[----:B------:R-:W-:-:S08]  /*2a60*/  SHF.L.U32 R2, R12, 0x1f, RZ ;  /* 0x0000001f0c027819 */ /* 0x000fd000000006ff */
[----:B------:R-:W1:Y:S02]  /*2a70*/  SYNCS.PHASECHK.TRANS64 P0, [UR5+0xc0], R2 ;  /* 0x0000c002ff0075a7 */ /* 0x000e640008001005 */
[----:B-1----:R-:W-:Y:S05]  /*2a80*/  @P0 BRA `(.L_x_47) ;  /* 0x0000000000080947 */ /* 0x002fea0003800000 */
[----:B------:R-:W1:Y:S02]  /*2a90*/  SYNCS.PHASECHK.TRANS64.TRYWAIT P0, [UR5+0xc0], R2 ;  /* 0x0000c002ff0075a7 */ /* 0x000e640008001105 */
[----:B-1----:R-:W-:Y:S05]  /*2aa0*/  @!P0 BRA `(.L_x_48) ;  /* 0x0000006400e08947 */ /* 0x002fea0003800000 */
.L_x_47:
[----:B------:R-:W-:-:S04]  /*2ab0*/  UIADD3 UR4, UPT, UPT, UR6, 0x1, URZ ;  /* 0x0000000106047890 */ /* 0x000fc8000fffe0ff */
[----:B------:R-:W-:-:S04]  /*2ac0*/  UISETP.NE.AND UP0, UPT, UR4, 0x2, UPT ;  /* 0x000000020400788c */ /* 0x000fc8000bf05270 */
[----:B------:R-:W-:Y:S02]  /*2ad0*/  USEL UR7, URZ, 0x1, UP0 ;  /* 0x00000001ff077887 */ /* 0x000fe40008000000 */
[----:B------:R-:W-:-:S04]  /*2ae0*/  USEL UR4, UR4, URZ, UP0 ;  /* 0x000000ff04047287 */ /* 0x000fc80008000000 */
[----:B------:R-:W-:Y:S01]  /*2af0*/  ULEA UR4, UR4, UR37, 0x3 ;  /* 0x0000002504047291 */ /* 0x000fe2000f8e18ff */
[----:B-1----:R-:W-:-:S04]  /*2b00*/  LOP3.LUT R2, R12, UR7, RZ, 0x3c, !PT ;  /* 0x000000070c027c12 */ /* 0x002fc8000f8e3cff */
[----:B------:R-:W-:-:S04]  /*2b10*/  SHF.L.U32 R0, R2, 0x1f, RZ ;  /* 0x0000001f02007819 */ /* 0x000fc800000006ff */
[----:B------:R-:W1:Y:S02]  /*2b20*/  SYNCS.PHASECHK.TRANS64 P0, [UR4+0xc0], R0 ;  /* 0x0000c000ff0075a7 */ /* 0x000e640008001004 */
[----:B-1----:R-:W-:Y:S05]  /*2b30*/  @P0 EXIT ;  /* 0x000000000000094d */ /* 0x002fea0003800000 */
[----:B------:R-:W-:Y:S02]  /*2b40*/  SHF.L.U32 R2, R2, 0x1f, RZ ;  /* 0x0000001f02027819 */ /* 0x000fe400000006ff */
[----:B------:R-:W-:-:S07]  /*2b50*/  MOV R0, UR4 ;  /* 0x0000000400007c02 */ /* 0x000fce0008000f00 */
.L_x_49:
[----:B-1----:R1:W2:Y:S02]  /*2b60*/  SYNCS.PHASECHK.TRANS64.TRYWAIT P0, [R0+URZ+0xc0], R2 ;  /* 0x0000c002000075a7 */ /* 0x0022a400080011ff */
[----:B--2---:R-:W-:Y:S05]  /*2b70*/  @!P0 NANOSLEEP.SYNCS 0x989680 ;  /* 0x009896800000895d */ /* 0x004fea0003900000 */
[----:B------:R-:W2:Y:S02]  /*2b80*/  @!P0 SYNCS.PHASECHK.TRANS64 P0, [R0+URZ+0xc0], R2 ;  /* 0x0000c002000085a7 */ /* 0x000ea400080010ff */
[----:B--2---:R-:W-:Y:S05]  /*2b90*/  @P0 EXIT ;  /* 0x000000000000094d */ /* 0x004fea0003800000 */
[----:B------:R-:W-:Y:S05]  /*2ba0*/  BRA `(.L_x_49) ;  /* 0xfffffffc00ec7947 */ /* 0x000fea000383ffff */
.L_x_42:
[----:B------:R-:W-:-:S09]  /*2bb0*/  UISETP.NE.AND UP1, UPT, UR8, URZ, UPT ;  /* 0x000000ff0800728c */ /* 0x000fd2000bf25270 */
[----:B------:R-:W-:Y:S05]  /*2bc0*/  BRA.U UP1, `(.L_x_50) ;  /* 0x0000000d01b47547 */ /* 0x000fea000b800000 */
[----:B------:R-:W-:Y:S01]  /*2bd0*/  UMOV UR4, 0x40 ;  /* 0x0000004000047882 */ /* 0x000fe20000000000 */
[----:B------:R-:W-:Y:S01]  /*2be0*/  NOP ;  /* 0x0000000000007918 */ /* 0x000fe20000000000 */
[----:B------:R-:W-:Y:S01]  /*2bf0*/  ULEA UR4, UR37, UR4, 0x18 ;  /* 0x0000000425047291 */ /* 0x000fe2000f8ec0ff */
[----:B------:R-:W-:Y:S02]  /*2c00*/  UMOV UR5, 0x400 ;  /* 0x0000040000057882 */ /* 0x000fe40000000000 */
[----:B------:R-:W-:-:S06]  /*2c10*/  ULEA UR37, UR37, UR5, 0x18 ;  /* 0x0000000525257291 */ /* 0x000fcc000f8ec0ff */
[----:B------:R-:W1:Y:S02]  /*2c20*/  LDS.U8 R0, [UR4+0x1c] ;  /* 0x00001c04ff007984 */ /* 0x000e640008000000 */
[----:B-1----:R-:W-:-:S13]  /*2c30*/  ISETP.NE.AND P0, PT, R0, RZ, PT ;  /* 0x000000ff0000720c */ /* 0x002fda0003f05270 */
[----:B------:R-:W-:Y:S05]  /*2c40*/  @P0 BRA `(.L_x_51) ;  /* 0x0000000000580947 */ /* 0x000fea0003800000 */
[----:B------:R-:W-:-:S13]  /*2c50*/  ELECT P0, URZ, PT ;  /* 0x0000000000ff782f */ /* 0x000fda0003800000 */
[----:B------:R-:W-:Y:S05]  /*2c60*/  @!P0 BRA `(.L_x_52) ;  /* 0x0000000000608947 */ /* 0x000fea0003800000 */
[----:B------:R-:W-:Y:S01]  /*2c70*/  UMOV UR5, 0x10 ;  /* 0x0000001000057882 */ /* 0x000fe20000000000 */
[----:B------:R-:W-:Y:S01]  /*2c80*/  HFMA2 R0, -RZ, RZ, 0, 5.9604644775390625e-08 ;  /* 0x00000001ff007431 */ /* 0x000fe200000001ff */
[----:B------:R-:W-:-:S03]  /*2c90*/  MOV R2, 0xffff ;  /* 0x0000ffff00027802 */ /* 0x000fc60000000f00 */
[----:B------:R-:W-:Y:S04]  /*2ca0*/  DEPBAR.LE SB1, 0x36 ;  /* 0x00009d800000791a */ /* 0x000fe80000000000 */
[----:B------:R-:W1:Y:S02]  /*2cb0*/  UTCATOMSWS.FIND_AND_SET.ALIGN UP0, UR5, UR5 ;  /* 0x00000005000575e3 */ /* 0x000e640008000800 */
[----:B-1----:R-:W-:Y:S01]  /*2cc0*/  MOV R3, UR5 ;  /* 0x0000000500037c02 */ /* 0x002fe20008000f00 */
[----:B------:R-:W-:Y:S06]  /*2cd0*/  BRA.U UP0, `(.L_x_53) ;  /* 0x0000000100187547 */ /* 0x000fec000b800000 */
.L_x_54:
[----:B------:R-:W-:Y:S05]  /*2ce0*/  NANOSLEEP 0x64 ;  /* 0x000000640000795d */ /* 0x000fea0003800000 */
[----:B------:R-:W-:-:S05]  /*2cf0*/  UMOV UR5, 0x10 ;  /* 0x0000001000057882 */ /* 0x000fca0000000000 */
[----:B------:R-:W-:Y:S04]  /*2d00*/  DEPBAR.LE SB1, 0x36 ;  /* 0x00009d800000791a */ /* 0x000fe80000000000 */
[----:B------:R-:W1:Y:S02]  /*2d10*/  UTCATOMSWS.FIND_AND_SET.ALIGN UP0, UR5, UR5 ;  /* 0x00000005000575e3 */ /* 0x000e640008000800 */
[----:B-1----:R-:W-:Y:S01]  /*2d20*/  MOV R3, UR5 ;  /* 0x0000000500037c02 */ /* 0x002fe20008000f00 */
[----:B------:R-:W-:Y:S05]  /*2d30*/  BRA.U !UP0, `(.L_x_54) ;  /* 0xfffffffd08e87547 */ /* 0x000fea000b83ffff */
.L_x_53:
[-C--:B------:R-:W-:Y:S02]  /*2d40*/  SHF.L.U32 R2, R2, R3.reuse, RZ ;  /* 0x0000000302027219 */ /* 0x080fe400000006ff */
[----:B------:R-:W-:Y:S01]  /*2d50*/  SHF.L.U32 R0, R0, R3, RZ ;  /* 0x0000000300007219 */ /* 0x000fe200000006ff */
[----:B------:R-:W-:Y:S02]  /*2d60*/  IMAD.SHL.U32 R3, R3, 0x20, RZ ;  /* 0x0000002003037824 */ /* 0x000fe400078e00ff */
[----:B------:R1:W-:Y:S04]  /*2d70*/  ATOMS.OR RZ, [UR4+0x14], R2 ;  /* 0x00001402ffff798c */ /* 0x0003e8000b000004 */
[----:B------:R1:W-:Y:S04]  /*2d80*/  ATOMS.OR RZ, [UR4+0x18], R0 ;  /* 0x00001800ffff798c */ /* 0x0003e8000b000004 */
[----:B------:R1:W-:Y:S01]  /*2d90*/  STS [UR37+0x160], R3 ;  /* 0x00016003ff007988 */ /* 0x0003e20008000825 */
[----:B------:R-:W-:Y:S05]  /*2da0*/  BRA `(.L_x_52) ;  /* 0x0000000000107947 */ /* 0x000fea0003800000 */
.L_x_51:
[----:B------:R-:W-:Y:S02]  /*2db0*/  MOV R0, 0xffffffff ;  /* 0xffffffff00007802 */ /* 0x000fe40000000f00 */
[----:B------:R-:W-:-:S03]  /*2dc0*/  MOV R2, 0x2df0 ;  /* 0x00002df000027802 */ /* 0x000fc60000000f00 */
[----:B------:R1:W-:Y:S04]  /*2dd0*/  STS [UR37+0x160], R0 ;  /* 0x00016000ff007988 */ /* 0x0003e80008000825 */
[----:B-1-3-5:R-:W-:Y:S05]  /*2de0*/  CALL.REL.NOINC `($__internal_1_$__cuda_sm10x_tcgen05_guardrail_trap_phase_invalid_during_alloc) ;  /* 0x0000006c00287944 */ /* 0x02afea0003c00000 */
.L_x_52:
[----:B------:R-:W-:Y:S05]  /*2df0*/  WARPSYNC.ALL ;  /* 0x0000000000007948 */ /* 0x000fea0003800000 */
[----:B------:R-:W2:Y:S01]  /*2e00*/  S2UR UR5, SR_CgaCtaId ;  /* 0x00000000000579c3 */ /* 0x000ea20000008800 */
[----:B------:R-:W-:Y:S01]  /*2e10*/  UMOV UR4, 0x400 ;  /* 0x0000040000047882 */ /* 0x000fe20000000000 */
[----:B------:R-:W-:-:S06]  /*2e20*/  NOP ;  /* 0x0000000000007918 */ /* 0x000fcc0000000000 */
[----:B------:R-:W-:Y:S06]  /*2e30*/  BAR.ARV 0x6, 0xa0 ;  /* 0x0182800000007b1d */ /* 0x000fec0000002000 */
[----:B------:R-:W4:Y:S01]  /*2e40*/  LDCU UR7, c[0x0][0x38c] ;  /* 0x00007180ff0777ac */ /* 0x000f220008000800 */
[----:B------:R-:W-:Y:S01]  /*2e50*/  IMAD.MOV.U32 R11, RZ, RZ, 0x1 ;  /* 0x00000001ff0b7424 */ /* 0x000fe200078e00ff */
[----:B------:R-:W-:Y:S01]  /*2e60*/  CS2R R8, SRZ ;  /* 0x0000000000087805 */ /* 0x000fe2000001ff00 */
[----:B------:R-:W-:Y:S01]  /*2e70*/  IMAD.MOV.U32 R10, RZ, RZ, RZ ;  /* 0x000000ffff0a7224 */ /* 0x000fe200078e00ff */
[----:B------:R-:W3:Y:S01]  /*2e80*/  LDCU UR6, c[0x0][0x38c] ;  /* 0x00007180ff0677ac */ /* 0x000ee20008000800 */
[----:B------:R-:W-:Y:S01]  /*2e90*/  UMOV UR15, URZ ;  /* 0x000000ff000f7c82 */ /* 0x000fe20008000000 */
[----:B------:R-:W-:Y:S01]  /*2ea0*/  UMOV UR14, URZ ;  /* 0x000000ff000e7c82 */ /* 0x000fe20008000000 */
[----:B--2---:R-:W-:Y:S01]  /*2eb0*/  ULEA UR5, UR5, UR4, 0x18 ;  /* 0x0000000405057291 */ /* 0x004fe2000f8ec0ff */
[----:B------:R-:W-:Y:S01]  /*2ec0*/  UMOV UR24, 0x0 ;  /* 0x0000000000187882 */ /* 0x000fe20000000000 */
[----:B------:R-:W-:-:S02]  /*2ed0*/  UMOV UR25, 0x8200490 ;  /* 0x0820049000197882 */ /* 0x000fc40000000000 */
[----:B------:R-:W-:Y:S02]  /*2ee0*/  UIADD3 UR10, UPT, UPT, UR5, 0x8400, URZ ;  /* 0x00008400050a7890 */ /* 0x000fe4000fffe0ff */
[----:B------:R-:W-:Y:S02]  /*2ef0*/  UIADD3 UR11, UPT, UPT, UR5, 0x20400, URZ ;  /* 0x00020400050b7890 */ /* 0x000fe4000fffe0ff */
[----:B----4-:R-:W-:Y:S01]  /*2f00*/  UIADD3 UR7, UPT, UPT, UR7, 0x3f, URZ ;  /* 0x0000003f07077890 */ /* 0x010fe2000fffe0ff */
[----:B-1----:R-:W1:Y:S01]  /*2f10*/  LDS R0, [UR5+0x160] ;  /* 0x00016005ff007984 */ /* 0x002e620008000800 */
[----:B------:R-:W-:Y:S02]  /*2f20*/  USHF.R.U32.HI UR10, URZ, 0x4, UR10 ;  /* 0x00000004ff0a7899 */ /* 0x000fe4000801160a */
[----:B------:R-:W-:Y:S02]  /*2f30*/  USHF.R.S32.HI UR4, URZ, 0x1f, UR7 ;  /* 0x0000001fff047899 */ /* 0x000fe40008011407 */
[----:B------:R-:W-:-:S02]  /*2f40*/  USHF.R.U32.HI UR11, URZ, 0x4, UR11 ;  /* 0x00000004ff0b7899 */ /* 0x000fc4000801160b */
[----:B------:R-:W-:Y:S02]  /*2f50*/  ULEA.HI UR4, UR4, UR7, URZ, 0x6 ;  /* 0x0000000704047291 */ /* 0x000fe4000f8f30ff */
[----:B------:R-:W-:Y:S02]  /*2f60*/  ULOP3.LUT UR10, UR10, 0x3fff, URZ, 0xc0, !UPT ;  /* 0x00003fff0a0a7892 */ /* 0x000fe4000f8ec0ff */
[----:B------:R-:W-:Y:S02]  /*2f70*/  USHF.R.S32.HI UR4, URZ, 0x6, UR4 ;  /* 0x00000006ff047899 */ /* 0x000fe40008011404 */
[----:B------:R-:W-:Y:S02]  /*2f80*/  ULOP3.LUT UR11, UR11, 0x3fff, URZ, 0xc0, !UPT ;  /* 0x00003fff0b0b7892 */ /* 0x000fe4000f8ec0ff */
[----:B------:R-:W-:Y:S01]  /*2f90*/  UISETP.LT.AND UP0, UPT, UR4, 0x1, UPT ;  /* 0x000000010400788c */ /* 0x000fe2000bf01270 */
[----:B------:R-:W-:Y:S01]  /*2fa0*/  UMOV UR22, 0x0 ;  /* 0x0000000000167882 */ /* 0x000fe20000000000 */
[----:B------:R-:W-:-:S02]  /*2fb0*/  UMOV UR23, 0x8200490 ;  /* 0x0820049000177882 */ /* 0x000fc40000000000 */
[----:B------:R-:W-:Y:S02]  /*2fc0*/  USEL UR9, UR4, 0x1, !UP0 ;  /* 0x0000000104097887 */ /* 0x000fe4000c000000 */
[----:B------:R-:W-:Y:S02]  /*2fd0*/  ULOP3.LUT UR10, UR10, 0x10000, URZ, 0xfc, !UPT ;  /* 0x000100000a0a7892 */ /* 0x000fe4000f8efcff */
[----:B------:R-:W-:Y:S02]  /*2fe0*/  ULOP3.LUT UR11, UR11, 0x10000, URZ, 0xfc, !UPT ;  /* 0x000100000b0b7892 */ /* 0x000fe4000f8efcff */
[----:B------:R-:W-:Y:S02]  /*2ff0*/  UIADD3 UR9, UPT, UPT, -UR9, URZ, URZ ;  /* 0x000000ff09097290 */ /* 0x000fe4000fffe1ff */
[----:B---3--:R-:W-:Y:S01]  /*3000*/  UISETP.GE.AND UP3, UPT, UR6, 0x1, UPT ;  /* 0x000000010600788c */ /* 0x008fe2000bf66270 */
[----:B------:R-:W-:Y:S01]  /*3010*/  UMOV UR20, 0x0 ;  /* 0x0000000000147882 */ /* 0x000fe20000000000 */
[----:B------:R-:W-:Y:S01]  /*3020*/  UMOV UR21, 0x8200490 ;  /* 0x0820049000157882 */ /* 0x000fe20000000000 */
[----:B------:R-:W-:Y:S01]  /*3030*/  UMOV UR18, 0x0 ;  /* 0x0000000000127882 */ /* 0x000fe20000000000 */
[----:B------:R-:W-:Y:S01]  /*3040*/  UMOV UR19, 0x8200490 ;  /* 0x0820049000137882 */ /* 0x000fe20000000000 */
[----:B-1----:R-:W-:-:S15]  /*3050*/  R2UR UR16, R0 ;  /* 0x00000000001072ca */ /* 0x002fde00000e0000 */
.L_x_61:
[----:B------:R-:W-:Y:S02]  /*3060*/  LEA R0, R10, UR5, 0x3 ;  /* 0x000000050a007c11 */ /* 0x000fe4000f8e18ff */
[----:B------:R-:W-:Y:S02]  /*3070*/  SHF.L.U32 R2, R9, 0x1f, RZ ;  /* 0x0000001f09027819 */ /* 0x000fe400000006ff */
[----:B------:R-:W-:Y:S01]  /*3080*/  PLOP3.LUT P0, PT, PT, PT, UP3, 0x80, 0x8 ;  /* 0x000000000008781c */ /* 0x000fe20003f0f038 */
[----:B------:R-:W-:Y:S01]  /*3090*/  VIADD R3, R0, 0xc0 ;  /* 0x000000c000037836 */ /* 0x000fe20000000000 */
[----:B-1----:R-:W1:Y:S02]  /*30a0*/  SYNCS.PHASECHK.TRANS64.TRYWAIT P1, [R0+URZ+0xb0], R2 ;  /* 0x0000b002000075a7 */ /* 0x002e6400080211ff */
[----:B-1-3--:R-:W-:Y:S09]  /*30b0*/  @!P1 BRA `(.L_x_55) ;  /* 0x0000006000749947 */ /* 0x00aff20003800000 */
.L_x_152:
[----:B------:R-:W-:Y:S01]  /*30c0*/  LEA R4, R10, UR5, 0x4 ;  /* 0x000000050a047c11 */ /* 0x000fe2000f8e20ff */
[----:B------:R-:W-:Y:S01]  /*30d0*/  @UP3 ULEA UR6, UR14, UR5, 0x3 ;  /* 0x000000050e063291 */ /* 0x000fe2000f8e18ff */
[----:B------:R-:W-:Y:S01]  /*30e0*/  PLOP3.LUT P2, PT, PT, PT, PT, 0x80, 0x8 ;  /* 0x000000000008781c */ /* 0x000fe20003f4f070 */
[----:B------:R-:W-:Y:S01]  /*30f0*/  ULEA UR7, UR15, UR5, 0x3 ;  /* 0x000000050f077291 */ /* 0x000fe2000f8e18ff */
[----:B------:R-:W-:Y:S01]  /*3100*/  PRMT R3, RZ, 0x654, R3 ;  /* 0x00000654ff037816 */ /* 0x000fe20000000003 */
[----:B------:R-:W-:Y:S01]  /*3110*/  ULEA UR8, UR15, UR16, 0x7 ;  /* 0x000000100f087291 */ /* 0x000fe2000f8e38ff */
[----:B------:R-:W2:Y:S01]  /*3120*/  LDS.128 R4, [R4+0x140] ;  /* 0x0001400004047984 */ /* 0x000ea20000000c00 */
[----:B-1----:R-:W-:Y:S02]  /*3130*/  @P0 SHF.L.U32 R2, R8, 0x1f, RZ ;  /* 0x0000001f08020819 */ /* 0x002fe400000006ff */
[----:B------:R-:W-:Y:S01]  /*3140*/  SHF.L.U32 R0, R11, 0x1f, RZ ;  /* 0x0000001f0b007819 */ /* 0x000fe200000006ff */
[----:B------:R-:W-:Y:S01]  /*3150*/  @!PT LDS RZ, [RZ] ;  /* 0x00000000fffff984 */ /* 0x000fe20000000800 */
[----:B------:R-:W-:Y:S01]  /*3160*/  @!PT LDS RZ, [RZ] ;  /* 0x00000000fffff984 */ /* 0x000fe20000000800 */
[----:B------:R-:W-:Y:S01]  /*3170*/  @!PT LDS RZ, [RZ] ;  /* 0x00000000fffff984 */ /* 0x000fe20000000800 */
[----:B------:R-:W-:Y:S01]  /*3180*/  @!PT LDS RZ, [RZ] ;  /* 0x00000000fffff984 */ /* 0x000fe20000000800 */
[----:B------:R1:W-:Y:S06]  /*3190*/  MEMBAR.ALL.CTA ;  /* 0x0000000000007992 */ /* 0x0003ec0000008000 */
[----:B-1----:R-:W1:Y:S02]  /*31a0*/  FENCE.VIEW.ASYNC.S ;  /* 0x00000000000073c6 */ /* 0x002e640000000000 */
[----:B-1----:R1:W-:Y:S01]  /*31b0*/  SYNCS.ARRIVE.TRANS64.RED.A1T0 RZ, [R3+URZ], RZ ;  /* 0x000000ff03ff79a7 */ /* 0x0023e200081004ff */
[----:B------:R1:W3:Y:S01]  /*31c0*/  @P0 SYNCS.PHASECHK.TRANS64.TRYWAIT P2, [UR6], R2 ;  /* 0x00000002ff0005a7 */ /* 0x0002e20008041106 */
[----:B--2---:R-:W-:Y:S01]  /*31d0*/  LOP3.LUT P1, RZ, R6, 0x1, RZ, 0xc0, !PT ;  /* 0x0000000106ff7812 */ /* 0x004fe2000782c0ff */
[----:B------:R-:W2:Y:S02]  /*31e0*/  SYNCS.PHASECHK.TRANS64.TRYWAIT P0, [UR7+0xf0], R0 ;  /* 0x0000f000ff0075a7 */ /* 0x000ea40008001107 */
[----:B-123--:R-:W-:Y:S10]  /*31f0*/  @!P0 BRA `(.L_x_56) ;  /* 0x0000006000388947 */ /* 0x00eff40003800000 */
.L_x_154:
[----:B------:R-:W-:Y:S01]  /*3200*/  IADD3 R10, PT, PT, R10, 0x1, RZ ;  /* 0x000000010a0a7810 */ /* 0x000fe20007ffe0ff */
[----:B------:R-:W-:Y:S06]  /*3210*/  BRA.U !UP3, `(.L_x_57) ;  /* 0x000000010bc07547 */ /* 0x000fec000b800000 */
[----:B------:R-:W-:Y:S01]  /*3220*/  UPLOP3.LUT UP4, UPT, UPT, UPT, UPT, 0x40, 0x4 ;  /* 0x000000000004789c */ /* 0x000fe20003f8e870 */
[----:B------:R-:W-:Y:S01]  /*3230*/  UMOV UR13, UR9 ;  /* 0x00000009000d7c82 */ /* 0x000fe20008000000 */
[----:B------:R-:W-:Y:S01]  /*3240*/  UMOV UR12, UR4 ;  /* 0x00000004000c7c82 */ /* 0x000fe20008000000 */
[----:B------:R-:W-:-:S08]  /*3250*/  UMOV UR17, UR14 ;  /* 0x0000000e00117c82 */ /* 0x000fd00008000000 */
.L_x_60:
[----:B------:R-:W-:Y:S02]  /*3260*/  UIADD3 UR13, UPT, UPT, UR13, 0x1, URZ ;  /* 0x000000010d0d7890 */ /* 0x000fe4000fffe0ff */
[----:B--2---:R-:W-:Y:S02]  /*3270*/  ULEA UR6, UR17, UR5, 0x3 ;  /* 0x0000000511067291 */ /* 0x004fe4000f8e18ff */
[----:B------:R-:W-:Y:S01]  /*3280*/  UISETP.NE.AND UP0, UPT, UR13, URZ, UPT ;  /* 0x000000ff0d00728c */ /* 0x000fe2000bf05270 */
[----:B---3--:R-:W-:Y:S10]  /*3290*/  @P2 BRA `(.L_x_58) ;  /* 0x00000000000c2947 */ /* 0x008ff40003800000 */
[----:B-1----:R-:W-:Y:S04]  /*32a0*/  SHF.L.U32 R2, R8, 0x1f, RZ ;  /* 0x0000001f08027819 */ /* 0x002fe800000006ff */
[----:B------:R-:W1:Y:S02]  /*32b0*/  SYNCS.PHASECHK.TRANS64.TRYWAIT P0, [UR6], R2 ;  /* 0x00000002ff0075a7 */ /* 0x000e640008001106 */
[----:B-1----:R-:W-:Y:S05]  /*32c0*/  @!P0 BRA `(.L_x_59) ;  /* 0x00000060001c8947 */ /* 0x002fea0003800000 */
.L_x_58:
[----:B------:R-:W-:Y:S01]  /*32d0*/  UISETP.NE.AND UP1, UPT, UR12, 0x1, UPT ;  /* 0x000000010c00788c */ /* 0x000fe2000bf25270 */
[----:B------:R-:W-:Y:S01]  /*32e0*/  PLOP3.LUT P2, PT, PT, PT, PT, 0x80, 0x8 ;  /* 0x000000000008781c */ /* 0x000fe20003f4f070 */
[----:B------:R-:W-:Y:S02]  /*32f0*/  UIADD3 UR14, UPT, UPT, UR17, 0x1, URZ ;  /* 0x00000001110e7890 */ /* 0x000fe4000fffe0ff */
[----:B------:R-:W-:Y:S02]  /*3300*/  ULEA UR28, UR17, UR11, 0xa ;  /* 0x0000000b111c7291 */ /* 0x000fe4000f8e50ff */
[----:B------:R-:W-:Y:S01]  /*3310*/  UISETP.NE.AND UP2, UPT, UR14, 0x6, UPT ;  /* 0x000000060e00788c */ /* 0x000fe2000bf45270 */
[----:B------:R-:W-:Y:S01]  /*3320*/  PLOP3.LUT P0, PT, PT, PT, UP1, 0x80, 0x8 ;  /* 0x000000000008781c */ /* 0x000fe20003f0f018 */
[----:B------:R-:W-:Y:S02]  /*3330*/  UIADD3 UR40, UPT, UPT, UR28, 0x2, URZ ;  /* 0x000000021c287890 */ /* 0x000fe4000fffe0ff */
[----:B------:R-:W-:Y:S02]  /*3340*/  USEL UR27, URZ, 0x1, UP2 ;  /* 0x00000001ff1b7887 */ /* 0x000fe40009000000 */
[----:B------:R-:W-:Y:S02]  /*3350*/  USEL UR14, UR14, URZ, UP2 ;  /* 0x000000ff0e0e7287 */ /* 0x000fe40009000000 */
[----:B------:R-:W-:Y:S02]  /*3360*/  UIADD3 UR36, UPT, UPT, UR28, 0x4, URZ ;  /* 0x000000041c247890 */ /* 0x000fe4000fffe0ff */
[----:B------:R-:W-:Y:S01]  /*3370*/  @UP1 ULEA UR26, UR14, UR5, 0x3 ;  /* 0x000000050e1a1291 */ /* 0x000fe2000f8e18ff */
[----:B------:R-:W-:Y:S01]  /*3380*/  LOP3.LUT R8, R8, UR27, RZ, 0x3c, !PT ;  /* 0x0000001b08087c12 */ /* 0x000fe2000f8e3cff */
[----:B------:R-:W-:Y:S02]  /*3390*/  UIADD3 UR32, UPT, UPT, UR28, 0x6, URZ ;  /* 0x000000061c207890 */ /* 0x000fe4000fffe0ff */
[----:B------:R-:W-:Y:S01]  /*33a0*/  UIADD3 UR6, UPT, UPT, UR6, 0x30, URZ ;  /* 0x0000003006067890 */ /* 0x000fe2000fffe0ff */
[----:B-1----:R-:W-:Y:S01]  /*33b0*/  @P0 SHF.L.U32 R0, R8, 0x1f, RZ ;  /* 0x0000001f08000819 */ /* 0x002fe200000006ff */
[----:B------:R-:W-:Y:S01]  /*33c0*/  UIADD3 UR12, UPT, UPT, UR12, -0x1, URZ ;  /* 0xffffffff0c0c7890 */ /* 0x000fe2000fffe0ff */
[----:B------:R-:W-:Y:S02]  /*33d0*/  UMOV UR29, 0x40004040 ;  /* 0x40004040001d7882 */ /* 0x000fe40000000000 */
[----:B------:R2:W3:Y:S01]  /*33e0*/  @P0 SYNCS.PHASECHK.TRANS64.TRYWAIT P2, [UR26], R0 ;  /* 0x00000000ff0005a7 */ /* 0x0004e2000804111a */
[----:B------:R-:W-:Y:S01]  /*33f0*/  ULEA UR26, UR17, UR10, 0xa ;  /* 0x0000000a111a7291 */ /* 0x000fe2000f8e50ff */
[----:B------:R-:W-:Y:S01]  /*3400*/  UMOV UR27, 0x40004040 ;  /* 0x40004040001b7882 */ /* 0x000fe20000000000 */
[----:B------:R-:W-:Y:S02]  /*3410*/  UMOV UR41, 0x40004040 ;  /* 0x4000404000297882 */ /* 0x000fe40000000000 */
[----:B------:R-:W-:Y:S02]  /*3420*/  UIADD3 UR38, UPT, UPT, UR26, 0x2, URZ ;  /* 0x000000021a267890 */ /* 0x000fe4000fffe0ff */
[----:B------:R-:W-:Y:S02]  /*3430*/  UIADD3 UR34, UPT, UPT, UR26, 0x4, URZ ;  /* 0x000000041a227890 */ /* 0x000fe4000fffe0ff */
[----:B------:R-:W-:Y:S01]  /*3440*/  UIADD3 UR30, UPT, UPT, UR26, 0x6, URZ ;  /* 0x000000061a1e7890 */ /* 0x000fe2000fffe0ff */
[----:B------:R2:W-:Y:S01]  /*3450*/  UTCHMMA gdesc[UR26], gdesc[UR28], tmem[UR8], tmem[UR24], idesc[UR25], UP4 ;  /* 0x00ff181c1a0075ea */ /* 0x0005e2000a000008 */
[----:B------:R-:W-:Y:S01]  /*3460*/  UPLOP3.LUT UP4, UPT, UPT, UPT, UPT, 0x80, 0x8 ;  /* 0x000000000008789c */ /* 0x000fe20003f8f070 */
[----:B------:R-:W-:Y:S01]  /*3470*/  UMOV UR39, 0x40004040 ;  /* 0x4000404000277882 */ /* 0x000fe20000000000 */
[----:B------:R-:W-:Y:S01]  /*3480*/  UMOV UR37, 0x40004040 ;  /* 0x4000404000257882 */ /* 0x000fe20000000000 */
[----:B------:R2:W-:Y:S01]  /*3490*/  UTCHMMA gdesc[UR38], gdesc[UR40], tmem[UR8], tmem[UR22], idesc[UR23], UPT ;  /* 0x00ff1628260075ea */ /* 0x0005e2000b800008 */
[----:B------:R-:W-:Y:S01]  /*34a0*/  UMOV UR35, 0x40004040 ;  /* 0x4000404000237882 */ /* 0x000fe20000000000 */
[----:B------:R-:W-:Y:S01]  /*34b0*/  UMOV UR33, 0x40004040 ;  /* 0x4000404000217882 */ /* 0x000fe20000000000 */
[----:B------:R-:W-:Y:S01]  /*34c0*/  UMOV UR31, 0x40004040 ;  /* 0x40004040001f7882 */ /* 0x000fe20000000000 */
[----:B------:R2:W-:Y:S01]  /*34d0*/  UTCHMMA gdesc[UR34], gdesc[UR36], tmem[UR8], tmem[UR20], idesc[UR21], UPT ;  /* 0x00ff1424220075ea */ /* 0x0005e2000b800008 */
[----:B------:R2:W-:Y:S01]  /*34e0*/  UTCHMMA gdesc[UR30], gdesc[UR32], tmem[UR8], tmem[UR18], idesc[UR19], UPT ;  /* 0x00ff12201e0075ea */ /* 0x0005e2000b800008 */
[----:B------:R2:W-:Y:S01]  /*34f0*/  UTCBAR [UR6], URZ ;  /* 0x000000ff060073e9 */ /* 0x0005e200080000ff */
[----:B------:R-:W-:Y:S01]  /*3500*/  UMOV UR17, UR14 ;  /* 0x0000000e00117c82 */ /* 0x000fe20008000000 */
[----:B------:R-:W-:Y:S05]  /*3510*/  BRA.U UP0, `(.L_x_60) ;  /* 0xfffffffd00507547 */ /* 0x000fea000b83ffff */
.L_x_57:
[----:B------:R-:W-:Y:S01]  /*3520*/  UIADD3 UR15, UPT, UPT, UR15, 0x1, URZ ;  /* 0x000000010f0f7890 */ /* 0x000fe2000fffe0ff */
[C---:B------:R-:W-:Y:S01]  /*3530*/  ISETP.NE.AND P0, PT, R10.reuse, 0x2, PT ;  /* 0x000000020a00780c */ /* 0x040fe20003f05270 */
[----:B------:R-:W-:Y:S02]  /*3540*/  UIADD3 UR7, UPT, UPT, UR7, 0xd0, URZ ;  /* 0x000000d007077890 */ /* 0x000fe4000fffe0ff */
[----:B------:R-:W-:Y:S01]  /*3550*/  UISETP.NE.AND UP0, UPT, UR15, 0x4, UPT ;  /* 0x000000040f00788c */ /* 0x000fe2000bf05270 */
[----:B-12---:R-:W-:Y:S02]  /*3560*/  SEL R0, RZ, 0x1, P0 ;  /* 0x00000001ff007807 */ /* 0x006fe40000000000 */
[----:B------:R-:W-:Y:S01]  /*3570*/  SEL R10, R10, RZ, P0 ;  /* 0x000000ff0a0a7207 */ /* 0x000fe20000000000 */
[----:B------:R-:W-:Y:S01]  /*3580*/  USEL UR6, URZ, 0x1, UP0 ;  /* 0x00000001ff067887 */ /* 0x000fe20008000000 */
[----:B------:R-:W-:Y:S01]  /*3590*/  LOP3.LUT R9, R9, R0, RZ, 0x3c, !PT ;  /* 0x0000000009097212 */ /* 0x000fe200078e3cff */
[----:B------:R-:W-:Y:S01]  /*35a0*/  USEL UR15, UR15, URZ, UP0 ;  /* 0x000000ff0f0f7287 */ /* 0x000fe20008000000 */
[----:B------:R1:W-:Y:S03]  /*35b0*/  UTCBAR [UR7], URZ ;  /* 0x000000ff070073e9 */ /* 0x0003e600080000ff */
[----:B------:R-:W-:Y:S01]  /*35c0*/  LOP3.LUT R11, R11, UR6, RZ, 0x3c, !PT ;  /* 0x000000060b0b7c12 */ /* 0x000fe2000f8e3cff */
[----:B------:R-:W-:Y:S07]  /*35d0*/  @P1 BRA `(.L_x_61) ;  /* 0xfffffff800a01947 */ /* 0x000fee000383ffff */
[----:B------:R-:W2:Y:S01]  /*35e0*/  S2UR UR4, SR_CgaCtaId ;  /* 0x00000000000479c3 */ /* 0x000ea20000008800 */
[----:B------:R-:W-:Y:S01]  /*35f0*/  ELECT P0, URZ, PT ;  /* 0x0000000000ff782f */ /* 0x000fe20003800000 */
[----:B------:R-:W-:Y:S01]  /*3600*/  IMAD.MOV.U32 R0, RZ, RZ, 0x1 ;  /* 0x00000001ff007424 */ /* 0x000fe200078e00ff */
[----:B------:R-:W-:Y:S01]  /*3610*/  UIADD3 UR5, UPT, UPT, UR5, 0xf0, URZ ;  /* 0x000000f005057890 */ /* 0x000fe2000fffe0ff */
[----:B------:R-:W-:Y:S01]  /*3620*/  SHF.L.U32 R2, R11, 0x1f, RZ ;  /* 0x0000001f0b027819 */ /* 0x000fe200000006ff */
[----:B------:R-:W-:-:S03]  /*3630*/  UMOV UR6, 0x40 ;  /* 0x0000004000067882 */ /* 0x000fc60000000000 */
[----:B------:R-:W-:Y:S01]  /*3640*/  UVIRTCOUNT.DEALLOC.SMPOOL 0x80 ;  /* 0x000000800000784c */ /* 0x000fe20000000000 */
[----:B--2---:R-:W-:Y:S02]  /*3650*/  ULEA UR4, UR4, UR6, 0x18 ;  /* 0x0000000604047291 */ /* 0x004fe4000f8ec0ff */
[----:B------:R-:W-:-:S07]  /*3660*/  ULEA UR6, UR15, UR5, 0x3 ;  /* 0x000000050f067291 */ /* 0x000fce000f8e18ff */
[----:B------:R2:W-:Y:S02]  /*3670*/  @P0 STS.U8 [UR4+0x1c], R0 ;  /* 0x00001c00ff000988 */ /* 0x0005e40008000004 */
[----:B------:R-:W4:Y:S02]  /*3680*/  SYNCS.PHASECHK.TRANS64.TRYWAIT P0, [UR6], R2 ;  /* 0x00000002ff0075a7 */ /* 0x000f240008001106 */
[----:B--2-4-:R-:W-:Y:S05]  /*3690*/  @!P0 BRA `(.L_x_62) ;  /* 0x0000005c00408947 */ /* 0x014fea0003800000 */
.L_x_157:
[----:B-1----:R-:W-:-:S04]  /*36a0*/  UIADD3 UR7, UPT, UPT, UR15, 0x1, URZ ;  /* 0x000000010f077890 */ /* 0x002fc8000fffe0ff */
[----:B------:R-:W-:-:S04]  /*36b0*/  UISETP.NE.AND UP0, UPT, UR7, 0x4, UPT ;  /* 0x000000040700788c */ /* 0x000fc8000bf05270 */
[----:B------:R-:W-:Y:S02]  /*36c0*/  USEL UR8, URZ, 0x1, UP0 ;  /* 0x00000001ff087887 */ /* 0x000fe40008000000 */
[----:B------:R-:W-:-:S04]  /*36d0*/  USEL UR7, UR7, URZ, UP0 ;  /* 0x000000ff07077287 */ /* 0x000fc80008000000 */
[----:B------:R-:W-:Y:S01]  /*36e0*/  ULEA UR6, UR7, UR5, 0x3 ;  /* 0x0000000507067291 */ /* 0x000fe2000f8e18ff */
[----:B--2---:R-:W-:-:S04]  /*36f0*/  LOP3.LUT R2, R11, UR8, RZ, 0x3c, !PT ;  /* 0x000000080b027c12 */ /* 0x004fc8000f8e3cff */
[----:B------:R-:W-:-:S04]  /*3700*/  SHF.L.U32 R3, R2, 0x1f, RZ ;  /* 0x0000001f02037819 */ /* 0x000fc800000006ff */
[----:B------:R-:W1:Y:S02]  /*3710*/  SYNCS.PHASECHK.TRANS64.TRYWAIT P0, [UR6], R3 ;  /* 0x00000003ff0075a7 */ /* 0x000e640008001106 */
[----:B-1----:R-:W-:Y:S05]  /*3720*/  @!P0 BRA `(.L_x_63) ;  /* 0x0000005c00348947 */ /* 0x002fea0003800000 */
.L_x_159:
        /* <DEDUP_REMOVED lines=9> */
.L_x_161:
[----:B------:R-:W-:-:S04]  /*37c0*/  UIADD3 UR7, UPT, UPT, UR7, 0x1, URZ ;  /* 0x0000000107077890 */ /* 0x000fc8000fffe0ff */
[----:B------:R-:W-:-:S04]  /*37d0*/  UISETP.NE.AND UP0, UPT, UR7, 0x4, UPT ;  /* 0x000000040700788c */ /* 0x000fc8000bf05270 */
[----:B------:R-:W-:Y:S02]  /*37e0*/  USEL UR6, URZ, 0x1, UP0 ;  /* 0x00000001ff067887 */ /* 0x000fe40008000000 */
[----:B------:R-:W-:-:S04]  /*37f0*/  USEL UR7, UR7, URZ, UP0 ;  /* 0x000000ff07077287 */ /* 0x000fc80008000000 */
[----:B------:R-:W-:Y:S01]  /*3800*/  ULEA UR7, UR7, UR5, 0x3 ;  /* 0x0000000507077291 */ /* 0x000fe2000f8e18ff */
[----:B------:R-:W-:-:S04]  /*3810*/  LOP3.LUT R2, R2, UR6, RZ, 0x3c, !PT ;  /* 0x0000000602027c12 */ /* 0x000fc8000f8e3cff */
[----:B------:R-:W-:-:S04]  /*3820*/  SHF.L.U32 R2, R2, 0x1f, RZ ;  /* 0x0000001f02027819 */ /* 0x000fc800000006ff */
[----:B------:R-:W2:Y:S02]  /*3830*/  SYNCS.PHASECHK.TRANS64.TRYWAIT P0, [UR7], R2 ;  /* 0x00000002ff0075a7 */ /* 0x000ea40008001107 */
[----:B--2---:R-:W-:Y:S05]  /*3840*/  @!P0 BRA `(.L_x_65) ;  /* 0x0000005c001c8947 */ /* 0x004fea0003800000 */
.L_x_163:
[----:B------:R-:W-:Y:S01]  /*3850*/  NOP ;  /* 0x0000000000007918 */ /* 0x000fe20000000000 */
[----:B-1----:R-:W1:Y:S01]  /*3860*/  LDS R0, [UR4+0x14] ;  /* 0x00001404ff007984 */ /* 0x002e620008000800 */
[----:B------:R-:W-:Y:S01]  /*3870*/  ULOP3.LUT UR6, UR16, 0xffff, URZ, 0xc0, !UPT ;  /* 0x0000ffff10067892 */ /* 0x000fe2000f8ec0ff */
[----:B------:R-:W-:Y:S01]  /*3880*/  UMOV UR8, 0xffff ;  /* 0x0000ffff00087882 */ /* 0x000fe20000000000 */
[----:B------:R-:W-:Y:S02]  /*3890*/  UMOV UR5, 0x1 ;  /* 0x0000000100057882 */ /* 0x000fe40000000000 */
[----:B------:R-:W-:-:S04]  /*38a0*/  USHF.R.U32.HI UR6, URZ, 0x5, UR6 ;  /* 0x00000005ff067899 */ /* 0x000fc80008011606 */
[----:B------:R-:W-:Y:S02]  /*38b0*/  USHF.L.U32 UR8, UR8, UR6, URZ ;  /* 0x0000000608087299 */ /* 0x000fe400080006ff */
[----:B------:R-:W-:-:S04]  /*38c0*/  USHF.L.U32 UR5, UR5, UR6, URZ ;  /* 0x0000000605057299 */ /* 0x000fc800080006ff */
[----:B-1----:R-:W-:-:S04]  /*38d0*/  LOP3.LUT R0, R0, UR8, RZ, 0xc0, !PT ;  /* 0x0000000800007c12 */ /* 0x002fc8000f8ec0ff */
[----:B------:R-:W-:-:S13]  /*38e0*/  ISETP.NE.AND P0, PT, R0, UR8, PT ;  /* 0x0000000800007c0c */ /* 0x000fda000bf05270 */
[----:B------:R-:W-:Y:S05]  /*38f0*/  @P0 BRA `(.L_x_66) ;  /* 0x0000000000580947 */ /* 0x000fea0003800000 */
[----:B------:R-:W1:Y:S02]  /*3900*/  LDS R0, [UR4+0x18] ;  /* 0x00001804ff007984 */ /* 0x000e640008000800 */
[----:B-1----:R-:W-:-:S04]  /*3910*/  LOP3.LUT R0, R0, UR5, RZ, 0xc0, !PT ;  /* 0x0000000500007c12 */ /* 0x002fc8000f8ec0ff */
[----:B------:R-:W-:-:S13]  /*3920*/  ISETP.NE.AND P0, PT, R0, UR5, PT ;  /* 0x0000000500007c0c */ /* 0x000fda000bf05270 */
[----:B------:R-:W-:Y:S05]  /*3930*/  @P0 BRA `(.L_x_67) ;  /* 0x00000000003c0947 */ /* 0x000fea0003800000 */
[----:B------:R-:W1:Y:S01]  /*3940*/  S2R R2, SR_LANEID ;  /* 0x0000000000027919 */ /* 0x000e620000000000 */
[----:B------:R-:W-:Y:S01]  /*3950*/  ULOP3.LUT UR8, URZ, UR8, URZ, 0x33, !UPT ;  /* 0x00000008ff087292 */ /* 0x000fe2000f8e33ff */
[----:B------:R-:W-:Y:S02]  /*3960*/  VOTEU.ANY UR7, UPT, PT ;  /* 0x0000000000077886 */ /* 0x000fe400038e0100 */
[----:B------:R-:W-:-:S03]  /*3970*/  UFLO.U32 UR7, UR7 ;  /* 0x00000007000772bd */ /* 0x000fc600080e0000 */
[----:B------:R-:W-:-:S04]  /*3980*/  IMAD.U32 R0, RZ, RZ, UR8 ;  /* 0x00000008ff007e24 */ /* 0x000fc8000f8e00ff */
[----:B------:R2:W4:Y:S02]  /*3990*/  REDUX UR6, R0 ;  /* 0x00000000000673c4 */ /* 0x0005240000000000 */
[----:B------:R1:W-:Y:S02]  /*39a0*/  UTCATOMSWS.AND URZ, UR8 ;  /* 0x0000000800ff79e3 */ /* 0x0003e40008000000 */
[----:B-1----:R-:W-:Y:S02]  /*39b0*/  ISETP.EQ.U32.AND P0, PT, R2, UR7, PT ;  /* 0x0000000702007c0c */ /* 0x002fe4000bf02070 */
[----:B--2---:R-:W-:Y:S02]  /*39c0*/  LOP3.LUT R0, RZ, UR5, RZ, 0x33, !PT ;  /* 0x00000005ff007c12 */ /* 0x004fe4000f8e33ff */
[----:B----4-:R-:W-:Y:S02]  /*39d0*/  MOV R2, UR6 ;  /* 0x0000000600027c02 */ /* 0x010fe40008000f00 */
[----:B------:R-:W1:Y:S07]  /*39e0*/  REDUX UR5, R0 ;  /* 0x00000000000573c4 */ /* 0x000e6e0000000000 */
[----:B------:R2:W-:Y:S01]  /*39f0*/  @P0 ATOMS.AND RZ, [UR4+0x14], R2 ;  /* 0x00001402ffff098c */ /* 0x0005e2000a800004 */
[----:B-1----:R-:W-:-:S05]  /*3a00*/  IMAD.U32 R0, RZ, RZ, UR5 ;  /* 0x00000005ff007e24 */ /* 0x002fca000f8e00ff */
[----:B------:R2:W-:Y:S01]  /*3a10*/  @P0 ATOMS.AND RZ, [UR4+0x18], R0 ;  /* 0x00001800ffff098c */ /* 0x0005e2000a800004 */
[----:B------:R-:W-:Y:S05]  /*3a20*/  BRA `(.L_x_68) ;  /* 0x0000000000147947 */ /* 0x000fea0003800000 */
.L_x_67:
[----:B------:R-:W-:Y:S02]  /*3a30*/  MOV R2, 0x3a50 ;  /* 0x00003a5000027802 */ /* 0x000fe40000000f00 */
[----:B---3-5:R-:W-:Y:S05]  /*3a40*/  CALL.REL.NOINC `($__internal_0_$__cuda_sm10x_tcgen05_guardrail_trap_col_being_dealloced_not_returned_by_alloc) ;  /* 0x0000006000047944 */ /* 0x028fea0003c00000 */
[----:B------:R-:W-:Y:S05]  /*3a50*/  BRA `(.L_x_68) ;  /* 0x0000000000087947 */ /* 0x000fea0003800000 */
.L_x_66:
[----:B------:R-:W-:Y:S02]  /*3a60*/  MOV R2, 0x3a80 ;  /* 0x00003a8000027802 */ /* 0x000fe40000000f00 */
[----:B---3-5:R-:W-:Y:S05]  /*3a70*/  CALL.REL.NOINC `($__internal_2_$__cuda_sm10x_tcgen05_guardrail_trap_unallocated_columns_being_dealloced) ;  /* 0x0000006000107944 */ /* 0x028fea0003c00000 */
.L_x_68:
[----:B------:R-:W-:Y:S01]  /*3a80*/  NOP ;  /* 0x0000000000007918 */ /* 0x000fe20000000000 */
[----:B------:R-:W-:Y:S05]  /*3a90*/  EXIT ;  /* 0x000000000000794d */ /* 0x000fea0003800000 */
.L_x_50:
[----:B------:R-:W-:-:S09]  /*3aa0*/  UISETP.NE.OR UP2, UPT, UR8, 0x3, !UP2 ;  /* 0x000000030800788c */ /* 0x000fd2000d745670 */
[----:B------:R-:W-:Y:S05]  /*3ab0*/  BRA.U UP2, `(.L_x_69) ;  /* 0x0000001102087547 */ /* 0x000fea000b800000 */
[----:B------:R-:W1:Y:S01]  /*3ac0*/  LDC R0, c[0x0][0xb30] ;  /* 0x0002cc00ff007b82 */ /* 0x000e620000000800 */
[----:B------:R-:W2:Y:S01]  /*3ad0*/  LDCU.64 UR8, c[0x0][0x888] ;  /* 0x00011100ff0877ac */ /* 0x000ea20008000a00 */
[----:B------:R-:W-:Y:S02]  /*3ae0*/  HFMA2 R27, -RZ, RZ, 0, 0 ;  /* 0x00000000ff1b7431 */ /* 0x000fe400000001ff */
[----:B------:R-:W-:Y:S01]  /*3af0*/  IMAD.MOV.U32 R29, RZ, RZ, 0x1 ;  /* 0x00000001ff1d7424 */ /* 0x000fe200078e00ff */
[----:B------:R-:W-:Y:S01]  /*3b00*/  MOV R25, 0x2000 ;  /* 0x0000200000197802 */ /* 0x000fe20000000f00 */
[----:B------:R-:W4:Y:S01]  /*3b10*/  LDCU.64 UR4, c[0x0][0x890] ;  /* 0x00011200ff0477ac */ /* 0x000f220008000a00 */
[----:B------:R-:W-:Y:S01]  /*3b20*/  IMAD.MOV.U32 R28, RZ, RZ, RZ ;  /* 0x000000ffff1c7224 */ /* 0x000fe200078e00ff */
[----:B------:R-:W3:Y:S01]  /*3b30*/  LDC R24, c[0x0][0x370] ;  /* 0x0000dc00ff187b82 */ /* 0x000ee20000000800 */
[----:B------:R-:W-:Y:S01]  /*3b40*/  UMOV UR7, 0x400 ;  /* 0x0000040000077882 */ /* 0x000fe20000000000 */
[----:B------:R-:W-:-:S02]  /*3b50*/  UPLOP3.LUT UP1, UPT, UPT, UPT, UPT, 0x40, 0x4 ;  /* 0x000000000004789c */ /* 0x000fc40003f2e870 */
[----:B------:R-:W-:-:S04]  /*3b60*/  ULEA UR7, UR37, UR7, 0x18 ;  /* 0x0000000725077291 */ /* 0x000fc8000f8ec0ff */
[----:B------:R-:W3:Y:S01]  /*3b70*/  LDC R3, c[0x0][0xb0c] ;  /* 0x0002c300ff037b82 */ /* 0x000ee20000000800 */
[----:B------:R-:W-:Y:S02]  /*3b80*/  UIADD3 UR13, UPT, UPT, UR7, 0x78, URZ ;  /* 0x00000078070d7890 */ /* 0x000fe4000fffe0ff */
[----:B--2---:R-:W-:Y:S02]  /*3b90*/  UISETP.NE.U32.AND UP2, UPT, UR8, URZ, UPT ;  /* 0x000000ff0800728c */ /* 0x004fe4000bf45070 */
[----:B------:R-:W-:Y:S02]  /*3ba0*/  UIADD3 UR33, UPT, UPT, UR7, 0x60, URZ ;  /* 0x0000006007217890 */ /* 0x000fe4000fffe0ff */
[----:B----4-:R-:W-:Y:S01]  /*3bb0*/  UISETP.NE.U32.AND UP3, UPT, UR4, URZ, UPT ;  /* 0x000000ff0400728c */ /* 0x010fe2000bf65070 */
[----:B------:R-:W2:Y:S01]  /*3bc0*/  LDC R18, c[0x0][0xb20] ;  /* 0x0002c800ff127b82 */ /* 0x000ea20000000800 */
[----:B-1----:R-:W-:Y:S01]  /*3bd0*/  ISETP.NE.AND P1, PT, R0, 0x1, PT ;  /* 0x000000010000780c */ /* 0x002fe20003f25270 */
[----:B------:R-:W-:-:S02]  /*3be0*/  UISETP.NE.AND.EX UP2, UPT, UR9, URZ, UPT, UP2 ;  /* 0x000000ff0900728c */ /* 0x000fc4000bf45320 */
[----:B------:R-:W-:Y:S02]  /*3bf0*/  UIADD3 UR25, UPT, UPT, UR7, 0x68, URZ ;  /* 0x0000006807197890 */ /* 0x000fe4000fffe0ff */
[----:B------:R-:W-:Y:S02]  /*3c00*/  UIADD3 UR17, UPT, UPT, UR7, 0x70, URZ ;  /* 0x0000007007117890 */ /* 0x000fe4000fffe0ff */
[----:B------:R-:W1:Y:S01]  /*3c10*/  LDC.64 R30, c[0x0][0x348] ;  /* 0x0000d200ff1e7b82 */ /* 0x000e620000000a00 */
[----:B------:R-:W-:Y:S02]  /*3c20*/  UPRMT UR13, UR37, 0x654, UR13 ;  /* 0x00000654250d7896 */ /* 0x000fe4000800000d */
[----:B------:R-:W-:-:S05]  /*3c30*/  UISETP.NE.AND.EX UP3, UPT, UR5, URZ, UPT, UP3 ;  /* 0x000000ff0500728c */ /* 0x000fca000bf65330 */
[----:B------:R-:W4:Y:S08]  /*3c40*/  LDC.64 R16, c[0x0][0xb10] ;  /* 0x0002c400ff107b82 */ /* 0x000f300000000a00 */
[----:B------:R-:W1:Y:S08]  /*3c50*/  LDC.64 R6, c[0x0][0xb18] ;  /* 0x0002c600ff067b82 */ /* 0x000e700000000a00 */
[----:B------:R-:W1:Y:S08]  /*3c60*/  LDC.64 R4, c[0x0][0xb28] ;  /* 0x0002ca00ff047b82 */ /* 0x000e700000000a00 */
[----:B--23--:R-:W1:Y:S02]  /*3c70*/  LDC R19, c[0x0][0x374] ;  /* 0x0000dd00ff137b82 */ /* 0x00ce640000000800 */
.L_x_80:
[C---:B------:R-:W-:Y:S02]  /*3c80*/  LEA R0, R28.reuse, UR7, 0x3 ;  /* 0x000000071c007c11 */ /* 0x040fe4000f8e18ff */
[----:B------:R-:W-:Y:S02]  /*3c90*/  SHF.L.U32 R2, R27, 0x1f, RZ ;  /* 0x0000001f1b027819 */ /* 0x000fe400000006ff */
[----:B------:R-:W-:Y:S02]  /*3ca0*/  LEA R20, R28, UR7, 0x4 ;  /* 0x000000071c147c11 */ /* 0x000fe4000f8e20ff */
[----:B--2---:R-:W2:Y:S02]  /*3cb0*/  SYNCS.PHASECHK.TRANS64.TRYWAIT P0, [R0+URZ+0xb0], R2 ;  /* 0x0000b002000075a7 */ /* 0x004ea400080011ff */
[----:B--2---:R-:W-:Y:S05]  /*3cc0*/  @!P0 BRA `(.L_x_70) ;  /* 0x0000005800148947 */ /* 0x004fea0003800000 */
.L_x_164:
[----:B------:R-:W-:Y:S01]  /*3cd0*/  ISETP.GE.AND P0, PT, R40, 0x1, PT ;  /* 0x000000012800780c */ /* 0x000fe20003f06270 */
[----:B------:R-:W3:Y:S01]  /*3ce0*/  LDS.128 R20, [R20+0x140] ;  /* 0x0001400014147984 */ /* 0x000ee20000000c00 */
[----:B--2---:R-:W-:Y:S01]  /*3cf0*/  VIADD R0, R0, 0xc0 ;  /* 0x000000c000007836 */ /* 0x004fe20000000000 */
[----:B------:R-:W-:Y:S01]  /*3d00*/  @!PT LDS RZ, [RZ] ;  /* 0x00000000fffff984 */ /* 0x000fe20000000800 */
[----:B------:R-:W-:Y:S01]  /*3d10*/  @!PT LDS RZ, [RZ] ;  /* 0x00000000fffff984 */ /* 0x000fe20000000800 */
[----:B------:R-:W-:Y:S01]  /*3d20*/  @!PT LDS RZ, [RZ] ;  /* 0x00000000fffff984 */ /* 0x000fe20000000800 */
[----:B------:R-:W-:Y:S01]  /*3d30*/  @!PT LDS RZ, [RZ] ;  /* 0x00000000fffff984 */ /* 0x000fe20000000800 */
[----:B------:R2:W-:Y:S06]  /*3d40*/  MEMBAR.ALL.CTA ;  /* 0x0000000000007992 */ /* 0x0005ec0000008000 */
[----:B--2---:R-:W2:Y:S01]  /*3d50*/  FENCE.VIEW.ASYNC.S ;  /* 0x00000000000073c6 */ /* 0x004ea20000000000 */
[----:B------:R-:W-:Y:S04]  /*3d60*/  PRMT R0, RZ, 0x654, R0 ;  /* 0x00000654ff007816 */ /* 0x000fe80000000000 */
[----:B--2---:R2:W-:Y:S01]  /*3d70*/  SYNCS.ARRIVE.TRANS64.RED.A1T0 RZ, [R0+URZ], RZ ;  /* 0x000000ff00ff79a7 */ /* 0x0045e200081004ff */
[----:B---3--:R-:W-:Y:S11]  /*3d80*/  LOP3.LUT P3, RZ, R22, 0x1, RZ, 0xc0, !PT ;  /* 0x0000000116ff7812 */ /* 0x008ff6000786c0ff */
[----:B------:R-:W-:Y:S02]  /*3d90*/  @!UPT UIADD3 URZ, UPT, UPT, URZ, URZ, URZ ;  /* 0x000000fffffff290 */ /* 0x000fe4000fffe0ff */
[----:B------:R-:W-:Y:S02]  /*3da0*/  @P3 MOV R11, R20 ;  /* 0x00000014000b3202 */ /* 0x000fe40000000f00 */
[----:B------:R-:W-:Y:S01]  /*3db0*/  @P3 LOP3.LUT R10, R21, 0xffff, RZ, 0xc0, !PT ;  /* 0x0000ffff150a3812 */ /* 0x000fe200078ec0ff */
[----:B--2---:R-:W-:Y:S06]  /*3dc0*/  @!P0 BRA `(.L_x_71) ;  /* 0x0000000000a48947 */ /* 0x004fec0003800000 */
[-C--:B-1----:R-:W-:Y:S01]  /*3dd0*/  IMAD.HI.U32 R0, R19, R7.reuse, RZ ;  /* 0x0000000713007227 */ /* 0x082fe200078e00ff */
[----:B------:R-:W-:Y:S02]  /*3de0*/  ISETP.NE.AND P0, PT, R6, 0x1, PT ;  /* 0x000000010600780c */ /* 0x000fe40003f05270 */
[----:B------:R-:W-:Y:S01]  /*3df0*/  ISETP.NE.AND P2, PT, R40, 0x1, PT ;  /* 0x000000012800780c */ /* 0x000fe20003f45270 */
[----:B----4-:R-:W-:Y:S01]  /*3e00*/  IMAD.HI.U32 R9, R24, R16, RZ ;  /* 0x0000001018097227 */ /* 0x010fe200078e00ff */
[----:B------:R-:W-:Y:S02]  /*3e10*/  SHF.R.U32.HI R0, RZ, R18, R0 ;  /* 0x00000012ff007219 */ /* 0x000fe40000011600 */
[----:B------:R-:W-:Y:S01]  /*3e20*/  ISETP.NE.AND P4, PT, R3, 0x1, PT ;  /* 0x000000010300780c */ /* 0x000fe20003f85270 */
[----:B------:R-:W-:Y:S01]  /*3e30*/  IMAD.HI.U32 R13, R10, R7, RZ ;  /* 0x000000070a0d7227 */ /* 0x000fe200078e00ff */
[----:B------:R-:W-:Y:S02]  /*3e40*/  SHF.R.U32.HI R9, RZ, R17, R9 ;  /* 0x00000011ff097219 */ /* 0x000fe40000011609 */
[----:B------:R-:W-:Y:S01]  /*3e50*/  SEL R0, R19, R0, !P0 ;  /* 0x0000000013007207 */ /* 0x000fe20004000000 */
[----:B------:R-:W-:Y:S01]  /*3e60*/  IMAD.HI.U32 R12, R11, R16, RZ ;  /* 0x000000100b0c7227 */ /* 0x000fe200078e00ff */
[----:B------:R-:W-:Y:S03]  /*3e70*/  SEL R9, R24, R9, !P4 ;  /* 0x0000000918097207 */ /* 0x000fe60006000000 */
[-C--:B------:R-:W-:Y:S01]  /*3e80*/  IMAD.HI.U32 R8, R0, R4.reuse, RZ ;  /* 0x0000000400087227 */ /* 0x080fe200078e00ff */
[----:B------:R-:W-:Y:S03]  /*3e90*/  SHF.R.U32.HI R12, RZ, R17, R12 ;  /* 0x00000011ff0c7219 */ /* 0x000fe6000001160c */
[----:B------:R-:W-:Y:S01]  /*3ea0*/  IMAD.HI.U32 R2, R9, R4, RZ ;  /* 0x0000000409027227 */ /* 0x000fe200078e00ff */
[-C--:B------:R-:W-:Y:S02]  /*3eb0*/  @P2 SHF.R.U32.HI R0, RZ, R5.reuse, R8 ;  /* 0x00000005ff002219 */ /* 0x080fe40000011608 */
[----:B------:R-:W-:Y:S02]  /*3ec0*/  SHF.R.U32.HI R8, RZ, R18, R13 ;  /* 0x00000012ff087219 */ /* 0x000fe4000001160d */
[----:B------:R-:W-:Y:S01]  /*3ed0*/  @P2 SHF.R.U32.HI R9, RZ, R5, R2 ;  /* 0x00000005ff092219 */ /* 0x000fe20000011602 */
[----:B------:R-:W-:Y:S01]  /*3ee0*/  IMAD R0, R40, R0, RZ ;  /* 0x0000000028007224 */ /* 0x000fe200078e02ff */
[----:B------:R-:W-:Y:S02]  /*3ef0*/  SEL R8, R10, R8, !P0 ;  /* 0x000000080a087207 */ /* 0x000fe40004000000 */
[----:B------:R-:W-:Y:S01]  /*3f00*/  SEL R2, R11, R12, !P4 ;  /* 0x0000000c0b027207 */ /* 0x000fe20006000000 */
[----:B------:R-:W-:Y:S01]  /*3f10*/  IMAD R12, R40, R9, RZ ;  /* 0x00000009280c7224 */ /* 0x000fe200078e02ff */
[C---:B------:R-:W-:Y:S01]  /*3f20*/  ISETP.GE.AND P0, PT, R8.reuse, R0, PT ;  /* 0x000000000800720c */ /* 0x040fe20003f06270 */
[----:B------:R-:W-:Y:S03]  /*3f30*/  IMAD.HI.U32 R0, R8, R4, RZ ;  /* 0x0000000408007227 */ /* 0x000fe600078e00ff */
[----:B------:R-:W-:Y:S02]  /*3f40*/  ISETP.GE.OR P0, PT, R2, R12, P0 ;  /* 0x0000000c0200720c */ /* 0x000fe40000706670 */
[-C--:B------:R-:W-:Y:S04]  /*3f50*/  SHF.R.U32.HI R0, RZ, R5.reuse, R0 ;  /* 0x00000005ff007219 */ /* 0x080fe80000011600 */
[----:B------:R-:W-:Y:S05]  /*3f60*/  SEL R13, R8, R0, !P2 ;  /* 0x00000000080d7207 */ /* 0x000fea0005000000 */
[----:B------:R-:W-:Y:S02]  /*3f70*/  IMAD.MOV R12, RZ, RZ, -R13 ;  /* 0x000000ffff0c7224 */ /* 0x000fe400078e0a0d */
[----:B------:R-:W-:Y:S04]  /*3f80*/  @!P0 IMAD.HI.U32 R0, R2, R4, RZ ;  /* 0x0000000402008227 */ /* 0x000fe800078e00ff */
[----:B------:R-:W-:Y:S01]  /*3f90*/  IMAD R12, R40, R12, R8 ;  /* 0x0000000c280c7224 */ /* 0x000fe200078e0208 */
[----:B------:R-:W-:Y:S04]  /*3fa0*/  @!P0 SHF.R.U32.HI R0, RZ, R5, R0 ;  /* 0x00000005ff008219 */ /* 0x000fe80000011600 */
[----:B------:R-:W-:Y:S04]  /*3fb0*/  @!P0 SEL R0, R2, R0, !P2 ;  /* 0x0000000002008207 */ /* 0x000fe80005000000 */
[----:B------:R-:W-:Y:S01]  /*3fc0*/  @!P0 IADD3 R13, PT, PT, R13, -R0, RZ ;  /* 0x800000000d0d8210 */ /* 0x000fe20007ffe0ff */
[----:B------:R-:W-:Y:S01]  /*3fd0*/  @!P0 IMAD R0, R9, R12, R0 ;  /* 0x0000000c09008224 */ /* 0x000fe200078e0200 */
[----:B------:R-:W-:Y:S01]  /*3fe0*/  IADD3 R9, PT, PT, -R8, RZ, RZ ;  /* 0x000000ff08097210 */ /* 0x000fe20007ffe1ff */
[--C-:B------:R-:W-:Y:S02]  /*3ff0*/  IMAD.MOV R12, RZ, RZ, -R2.reuse ;  /* 0x000000ffff0c7224 */ /* 0x100fe400078e0a02 */
[----:B------:R-:W-:Y:S02]  /*4000*/  @!P0 IMAD R8, R13, R40, R2 ;  /* 0x000000280d088224 */ /* 0x000fe400078e0202 */
[----:B------:R-:W-:Y:S02]  /*4010*/  @!P0 IMAD.MOV.U32 R2, RZ, RZ, R0 ;  /* 0x000000ffff028224 */ /* 0x000fe400078e0000 */
[----:B------:R-:W-:Y:S02]  /*4020*/  IMAD R11, R3, R12, R11 ;  /* 0x0000000c030b7224 */ /* 0x000fe400078e020b */
[----:B------:R-:W-:Y:S02]  /*4030*/  IMAD R10, R6, R9, R10 ;  /* 0x00000009060a7224 */ /* 0x000fe400078e020a */
[----:B------:R-:W-:Y:S02]  /*4040*/  IMAD R11, R2, R3, R11 ;  /* 0x00000003020b7224 */ /* 0x000fe400078e020b */
[----:B------:R-:W-:Y:S02]  /*4050*/  IMAD R10, R8, R6, R10 ;  /* 0x00000006080a7224 */ /* 0x000fe400078e020a */
.L_x_71:
[----:B------:R-:W-:Y:S05]  /*4060*/  BRA.U UP1, `(.L_x_72) ;  /* 0x0000000101107547 */ /* 0x000fea000b800000 */
[----:B------:R-:W-:Y:S04]  /*4070*/  MOV R2, UR6 ;  /* 0x0000000600027c02 */ /* 0x000fe80008000f00 */
[----:B------:R-:W-:Y:S04]  /*4080*/  SHF.L.U32 R2, R2, 0x1f, RZ ;  /* 0x0000001f02027819 */ /* 0x000fe800000006ff */
[----:B------:R-:W2:Y:S02]  /*4090*/  SYNCS.PHASECHK.TRANS64.TRYWAIT P0, [UR7+0xa8], R2 ;  /* 0x0000a802ff0075a7 */ /* 0x000ea40008001107 */
[----:B--2---:R-:W-:Y:S05]  /*40a0*/  @!P0 BRA `(.L_x_73) ;  /* 0x0000005400308947 */ /* 0x004fea0003800000 */
.L_x_72:
[----:B------:R-:W-:Y:S02]  /*40b0*/  R2UR UR35, R15 ;  /* 0x000000000f2372ca */ /* 0x000fe400000e0000 */
[----:B------:R-:W-:Y:S02]  /*40c0*/  R2UR UR34, R14 ;  /* 0x000000000e2272ca */ /* 0x000fe400000e0000 */
[----:B------:R-:W-:Y:S02]  /*40d0*/  ISETP.NE.U32.AND P2, PT, RZ, UR4, PT ;  /* 0x00000004ff007c0c */ /* 0x000fe4000bf45070 */
[----:B------:R-:W-:Y:S02]  /*40e0*/  SHF.L.U32 R14, R29, 0x1f, RZ ;  /* 0x0000001f1d0e7819 */ /* 0x000fe400000006ff */
[----:B------:R-:W-:Y:S05]  /*40f0*/  ISETP.NE.AND.EX P2, PT, RZ, UR5, PT, P2 ;  /* 0x00000005ff007c0c */ /* 0x000fea000bf45320 */
[----:B------:R-:W-:Y:S02]  /*4100*/  USHF.L.U32 UR35, UR35, 0x7, URZ ;  /* 0x0000000723237899 */ /* 0x000fe400080006ff */
[----:B------:R-:W-:Y:S01]  /*4110*/  USHF.L.U32 UR34, UR34, 0x7, URZ ;  /* 0x0000000722227899 */ /* 0x000fe200080006ff */
[----:B------:R-:W-:Y:S11]  /*4120*/  BRA.U !UP3, `(.L_x_74) ;  /* 0x000000010b347547 */ /* 0x000ff6000b800000 */
[----:B------:R-:W-:Y:S01]  /*4130*/  UPLOP3.LUT UP0, UPT, UPT, UPT, UP2, 0x80, 0x8 ;  /* 0x000000000008789c */ /* 0x000fe20003f0f020 */
[----:B--2---:R-:W-:Y:S02]  /*4140*/  HFMA2 R0, -RZ, RZ, 0, 5.9604644775390625e-08 ;  /* 0x00000001ff007431 */ /* 0x004fe400000001ff */
[----:B------:R-:W-:Y:S03]  /*4150*/  IMAD.MOV.U32 R88, RZ, RZ, 0x1 ;  /* 0x00000001ff587424 */ /* 0x000fe600078e00ff */
[----:B------:R-:W-:Y:S05]  /*4160*/  PLOP3.LUT P0, PT, PT, PT, UP0, 0x80, 0x8 ;  /* 0x000000000008781c */ /* 0x000fea0003f0f008 */
[----:B------:R-:W2:Y:S01]  /*4170*/  @UP0 LDCU.64 UR10, c[0x0][0x888] ;  /* 0x00011100ff0a07ac */ /* 0x000ea20008000a00 */
[----:B------:R-:W-:Y:S07]  /*4180*/  @UP0 UIMAD UR8, UR36, UR4, URZ ;  /* 0x00000004240802a4 */ /* 0x000fee000f8e02ff */
[----:B------:R-:W-:Y:S01]  /*4190*/  @!P0 PRMT R88, R0, 0x7610, R88 ;  /* 0x0000761000588816 */ /* 0x000fe20000000058 */
[----:B--2---:R-:W-:Y:S03]  /*41a0*/  @UP0 UIMAD.WIDE UR10, UR8, 0x4, UR10 ;  /* 0x00000004080a08a5 */ /* 0x004fe6000f8e020a */
[----:B------:R-:W2:Y:S03]  /*41b0*/  @!UP0 LDCU UR8, c[0x0][0x880] ;  /* 0x00011000ff0887ac */ /* 0x000ea60008000800 */
[----:B------:R-:W-:Y:S01]  /*41c0*/  IMAD.U32 R8, RZ, RZ, UR10 ;  /* 0x0000000aff087e24 */ /* 0x000fe2000f8e00ff */
[----:B------:R-:W-:Y:S05]  /*41d0*/  MOV R9, UR11 ;  /* 0x0000000b00097c02 */ /* 0x000fea0008000f00 */
[----:B-----5:R3:W5:Y:S02]  /*41e0*/  @P0 LDG.E R49, desc[UR46][R8.64] ;  /* 0x0000002e08310981 */ /* 0x020764000c1e1900 */
[----:B--23--:R-:W-:Y:S07]  /*41f0*/  @!P0 IMAD.U32 R49, RZ, RZ, UR8 ;  /* 0x00000008ff318e24 */ /* 0x00cfee000f8e00ff */
.L_x_74:
[----:B-----5:R-:W-:Y:S01]  /*4200*/  @!P2 FSETP.EQ.AND P0, PT, R49, RZ, PT ;  /* 0x000000ff3100a20b */ /* 0x020fe20003f02000 */
[----:B------:R-:W-:Y:S01]  /*4210*/  @!UPT UIADD3 URZ, UPT, UPT, URZ, URZ, URZ ;  /* 0x000000fffffff290 */ /* 0x000fe2000fffe0ff */
[----:B------:R-:W-:Y:S11]  /*4220*/  @!P2 BRA `(.L_x_75) ;  /* 0x000000000014a947 */ /* 0x000ff60003800000 */
[----:B------:R-:W-:Y:S02]  /*4230*/  LOP3.LUT P2, RZ, R88, 0xff, RZ, 0xc0, !PT ;  /* 0x000000ff58ff7812 */ /* 0x000fe4000784c0ff */
[----:B------:R-:W-:Y:S04]  /*4240*/  PLOP3.LUT P0, PT, PT, PT, UP0, 0x80, 0x8 ;  /* 0x000000000008781c */ /* 0x000fe80003f0f008 */
[----:B------:R-:W-:Y:S07]  /*4250*/  PLOP3.LUT P0, PT, P0, PT, PT, 0x8, 0x80 ;  /* 0x000000000080781c */ /* 0x000fee000070e170 */
[----:B------:R-:W-:Y:S11]  /*4260*/  @P2 FSETP.EQ.AND P0, PT, R49, RZ, PT ;  /* 0x000000ff3100220b */ /* 0x000ff60003f02000 */
[----:B------:R-:W-:Y:S02]  /*4270*/  @!UPT UIADD3 URZ, UPT, UPT, URZ, URZ, URZ ;  /* 0x000000fffffff290 */ /* 0x000fe4000fffe0ff */
.L_x_75:
[----:B------:R-:W3:Y:S01]  /*4280*/  SYNCS.PHASECHK.TRANS64.TRYWAIT P2, [UR7+0x80], R14 ;  /* 0x0000800eff0075a7 */ /* 0x000ee20008041107 */
[----:B------:R-:W-:Y:S04]  /*4290*/  ELECT P4, URZ, PT ;  /* 0x0000000000ff782f */ /* 0x000fe80003880000 */
[----:B------:R-:W-:Y:S11]  /*42a0*/  PLOP3.LUT P4, PT, P0, P4, PT, 0xf2, 0x2f ;  /* 0x00000000002f781c */ /* 0x000ff60000789e72 */
[----:B------:R-:W-:Y:S02]  /*42b0*/  @!UPT UIADD3 URZ, UPT, UPT, URZ, URZ, URZ ;  /* 0x000000fffffff290 */ /* 0x000fe4000fffe0ff */
[----:B-1----:R-:W-:Y:S05]  /*42c0*/  @!P4 IADD3 R8, P0, PT, R30, 0x580, RZ ;  /* 0x000005801e08c810 */ /* 0x002fea0007f1e0ff */
[----:B--2---:R-:W-:Y:S01]  /*42d0*/  @!P4 IMAD.X R2, RZ, RZ, R31, P0 ;  /* 0x000000ffff02c224 */ /* 0x004fe200000e061f */
[----:B---3--:R-:W-:Y:S07]  /*42e0*/  @!P2 BRA `(.L_x_76) ;  /* 0x0000005000b8a947 */ /* 0x008fee0003800000 */
.L_x_167:
[----:B------:R-:W-:Y:S01]  /*42f0*/  @!P4 R2UR UR8, R2 ;  /* 0x000000000208c2ca */ /* 0x000fe200000e0000 */
[----:B------:R-:W-:Y:S01]  /*4300*/  VOTEU.ALL UP1, P4 ;  /* 0x0000000000ff7886 */ /* 0x000fe20002020000 */
[----:B------:R-:W-:Y:S01]  /*4310*/  @!P4 R2UR UR9, R8 ;  /* 0x000000000809c2ca */ /* 0x000fe200000e0000 */
[----:B-1----:R-:W-:Y:S01]  /*4320*/  @!P4 IMAD.MOV.U32 R0, RZ, RZ, 0x2000 ;  /* 0x00002000ff00c424 */ /* 0x002fe200078e00ff */
[----:B------:R-:W-:Y:S01]  /*4330*/  UMOV UR10, 0x0 ;  /* 0x00000000000a7882 */ /* 0x000fe20000000000 */
[----:B------:R-:W-:Y:S01]  /*4340*/  UMOV UR11, 0x10000000 ;  /* 0x10000000000b7882 */ /* 0x000fe20000000000 */
[----:B------:R-:W-:Y:S01]  /*4350*/  @!UP1 UIADD3 UR32, UPT, UPT, UR7, 0x200, URZ ;  /* 0x0000020007209890 */ /* 0x000fe2000fffe0ff */
[----:B------:R-:W-:Y:S06]  /*4360*/  VOTEU.ALL UP1, P4 ;  /* 0x0000000000ff7886 */ /* 0x000fec0002020000 */
[----:B------:R-:W-:Y:S01]  /*4370*/  IMAD.U32 R9, RZ, RZ, UR8 ;  /* 0x00000008ff097e24 */ /* 0x000fe2000f8e00ff */
[----:B------:R-:W-:Y:S01]  /*4380*/  UPRMT UR8, UR37, 0x654, UR33 ;  /* 0x0000065425087896 */ /* 0x000fe20008000021 */
[----:B------:R-:W-:Y:S03]  /*4390*/  IMAD.U32 R8, RZ, RZ, UR9 ;  /* 0x00000009ff087e24 */ /* 0x000fe6000f8e00ff */
[----:B------:R-:W-:Y:S02]  /*43a0*/  @!P4 R2UR UR15, R9 ;  /* 0x00000000090fc2ca */ /* 0x000fe400000e0000 */
[----:B------:R-:W-:Y:S02]  /*43b0*/  @!P4 R2UR UR14, R8 ;  /* 0x00000000080ec2ca */ /* 0x000fe400000e0000 */
[----:B------:R-:W-:Y:S05]  /*43c0*/  @!P4 IADD3 R8, P0, PT, R30, 0x580, RZ ;  /* 0x000005801e08c810 */ /* 0x000fea0007f1e0ff */
[----:B------:R-:W-:Y:S06]  /*43d0*/  @!P4 IMAD.X R2, RZ, RZ, R31, P0 ;  /* 0x000000ffff02c224 */ /* 0x000fec00000e061f */
[----:B------:R1:W-:Y:S01]  /*43e0*/  @!UP1 UTMALDG.3D [UR32], [UR14], desc[UR10] ;  /* 0x00000a200e0095b4 */ /* 0x0003e20008011000 */
[----:B------:R1:W-:Y:S01]  /*43f0*/  @!P4 SYNCS.ARRIVE.TRANS64.RED.A0TR RZ, [UR7+0x60], R0 ;  /* 0x00006000ffffc9a7 */ /* 0x0003e20008300407 */
[----:B------:R-:W-:Y:S01]  /*4400*/  SYNCS.ARRIVE.TRANS64.RED.A1T0 RZ, [UR8], RZ ;  /* 0x000000ffffff79a7 */ /* 0x000fe20008100408 */
[----:B------:R-:W2:Y:S02]  /*4410*/  SYNCS.PHASECHK.TRANS64.TRYWAIT P2, [UR7+0x88], R14 ;  /* 0x0000880eff0075a7 */ /* 0x000ea40008041107 */
[----:B-12---:R-:W-:Y:S05]  /*4420*/  @!P2 BRA `(.L_x_77) ;  /* 0x000000500080a947 */ /* 0x006fea0003800000 */
.L_x_169:
[----:B------:R-:W-:Y:S01]  /*4430*/  @!P4 R2UR UR8, R2 ;  /* 0x000000000208c2ca */ /* 0x000fe200000e0000 */
[----:B------:R-:W-:Y:S01]  /*4440*/  VOTEU.ALL UP1, P4 ;  /* 0x0000000000ff7886 */ /* 0x000fe20002020000 */
[----:B------:R-:W-:Y:S01]  /*4450*/  @!P4 R2UR UR9, R8 ;  /* 0x000000000809c2ca */ /* 0x000fe200000e0000 */
[----:B-1----:R-:W-:Y:S01]  /*4460*/  @!P4 IMAD.MOV.U32 R0, RZ, RZ, 0x2000 ;  /* 0x00002000ff00c424 */ /* 0x002fe200078e00ff */
[----:B------:R-:W-:Y:S01]  /*4470*/  UMOV UR10, 0x0 ;  /* 0x00000000000a7882 */ /* 0x000fe20000000000 */
[----:B------:R-:W-:Y:S01]  /*4480*/  UMOV UR11, 0x10000000 ;  /* 0x10000000000b7882 */ /* 0x000fe20000000000 */
[----:B------:R-:W-:Y:S02]  /*4490*/  @!UP1 UIADD3 UR26, UPT, UPT, UR34, 0x20, URZ ;  /* 0x00000020221a9890 */ /* 0x000fe4000fffe0ff */
[----:B------:R-:W-:Y:S01]  /*44a0*/  @!UP1 UIADD3 UR24, UPT, UPT, UR7, 0x2200, URZ ;  /* 0x0000220007189890 */ /* 0x000fe2000fffe0ff */
[----:B------:R-:W-:Y:S01]  /*44b0*/  VOTEU.ALL UP1, P4 ;  /* 0x0000000000ff7886 */ /* 0x000fe20002020000 */
[----:B------:R-:W-:Y:S01]  /*44c0*/  UMOV UR27, UR35 ;  /* 0x00000023001b7c82 */ /* 0x000fe20008000000 */
[----:B------:R-:W-:Y:S02]  /*44d0*/  UMOV UR28, UR36 ;  /* 0x00000024001c7c82 */ /* 0x000fe40008000000 */
        /* <DEDUP_REMOVED lines=12> */
.L_x_171:
[----:B------:R-:W2:Y:S01]  /*45a0*/  LDC.64 R12, c[0x0][0xb18] ;  /* 0x0002c600ff0c7b82 */ /* 0x000ea20000000a00 */
[----:B------:R-:W-:Y:S01]  /*45b0*/  @!P4 R2UR UR8, R2 ;  /* 0x000000000208c2ca */ /* 0x000fe200000e0000 */
[----:B------:R-:W-:Y:S01]  /*45c0*/  VOTEU.ALL UP1, P4 ;  /* 0x0000000000ff7886 */ /* 0x000fe20002020000 */
[----:B------:R-:W-:Y:S01]  /*45d0*/  @!P4 R2UR UR9, R8 ;  /* 0x000000000809c2ca */ /* 0x000fe200000e0000 */
[----:B-1----:R-:W-:Y:S01]  /*45e0*/  @!P4 IMAD.MOV.U32 R0, RZ, RZ, 0x2000 ;  /* 0x00002000ff00c424 */ /* 0x002fe200078e00ff */
[----:B------:R-:W-:Y:S03]  /*45f0*/  UMOV UR10, 0x0 ;  /* 0x00000000000a7882 */ /* 0x000fe60000000000 */
[----:B------:R-:W1:Y:S01]  /*4600*/  @!P1 LDC R2, c[0x0][0xb0c] ;  /* 0x0002c300ff029b82 */ /* 0x000e620000000800 */
[----:B------:R-:W-:Y:S01]  /*4610*/  @!UP1 UIADD3 UR18, UPT, UPT, UR34, 0x40, URZ ;  /* 0x0000004022129890 */ /* 0x000fe2000fffe0ff */
[----:B------:R-:W-:Y:S01]  /*4620*/  @P3 SHF.R.U32.HI R26, RZ, 0x10, R21 ;  /* 0x00000010ff1a3819 */ /* 0x000fe20000011615 */
[----:B------:R-:W-:Y:S01]  /*4630*/  @!UP1 UIADD3 UR16, UPT, UPT, UR7, 0x4200, URZ ;  /* 0x0000420007109890 */ /* 0x000fe2000fffe0ff */
[----:B------:R-:W-:Y:S01]  /*4640*/  VIADD R28, R28, 0x1 ;  /* 0x000000011c1c7836 */ /* 0x000fe20000000000 */
[----:B------:R-:W-:Y:S01]  /*4650*/  VOTEU.ALL UP1, P4 ;  /* 0x0000000000ff7886 */ /* 0x000fe20002020000 */
[----:B------:R-:W-:Y:S01]  /*4660*/  UMOV UR11, 0x10000000 ;  /* 0x10000000000b7882 */ /* 0x000fe20000000000 */
[----:B------:R-:W-:Y:S01]  /*4670*/  UMOV UR19, UR35 ;  /* 0x0000002300137c82 */ /* 0x000fe20008000000 */
[----:B------:R-:W-:Y:S01]  /*4680*/  IMAD.U32 R9, RZ, RZ, UR8 ;  /* 0x00000008ff097e24 */ /* 0x000fe2000f8e00ff */
[----:B------:R-:W-:Y:S01]  /*4690*/  UMOV UR20, UR36 ;  /* 0x0000002400147c82 */ /* 0x000fe20008000000 */
[----:B------:R-:W-:Y:S01]  /*46a0*/  IMAD.U32 R8, RZ, RZ, UR9 ;  /* 0x00000009ff087e24 */ /* 0x000fe2000f8e00ff */
[----:B------:R-:W-:Y:S02]  /*46b0*/  UPRMT UR8, UR37, 0x654, UR17 ;  /* 0x0000065425087896 */ /* 0x000fe40008000011 */
[----:B------:R-:W-:Y:S02]  /*46c0*/  @!P4 R2UR UR15, R9 ;  /* 0x00000000090fc2ca */ /* 0x000fe400000e0000 */
[----:B------:R-:W-:Y:S02]  /*46d0*/  @!P4 R2UR UR14, R8 ;  /* 0x00000000080ec2ca */ /* 0x000fe400000e0000 */
[----:B------:R-:W3:Y:S11]  /*46e0*/  LDC.64 R8, c[0x0][0xb10] ;  /* 0x0002c400ff087b82 */ /* 0x000ef60000000a00 */
[----:B------:R1:W-:Y:S01]  /*46f0*/  @!UP1 UTMALDG.3D [UR16], [UR14], desc[UR10] ;  /* 0x00000a100e0095b4 */ /* 0x0003e20008011000 */
[----:B------:R5:W-:Y:S01]  /*4700*/  @!P4 SYNCS.ARRIVE.TRANS64.RED.A0TR RZ, [UR7+0x70], R0 ;  /* 0x00007000ffffc9a7 */ /* 0x000be20008300407 */
[C---:B---3--:R-:W-:Y:S01]  /*4710*/  @!P1 IMAD.HI.U32 R8, R11.reuse, R8, RZ ;  /* 0x000000080b089227 */ /* 0x048fe200078e00ff */
[----:B--2---:R-:W-:Y:S02]  /*4720*/  @!P1 ISETP.NE.AND P0, PT, R12, 0x1, PT ;  /* 0x000000010c00980c */ /* 0x004fe40003f05270 */
[----:B-1----:R-:W-:Y:S01]  /*4730*/  @!P1 ISETP.NE.AND P2, PT, R2, 0x1, PT ;  /* 0x000000010200980c */ /* 0x002fe20003f45270 */
[----:B------:R-:W-:Y:S01]  /*4740*/  SYNCS.ARRIVE.TRANS64.RED.A1T0 RZ, [UR8], RZ ;  /* 0x000000ffffff79a7 */ /* 0x000fe20008100408 */
[C---:B------:R-:W-:Y:S01]  /*4750*/  @!P1 IMAD.HI.U32 R13, R10.reuse, R13, RZ ;  /* 0x0000000d0a0d9227 */ /* 0x040fe200078e00ff */
[----:B------:R-:W-:Y:S04]  /*4760*/  @!P1 SHF.R.U32.HI R8, RZ, R9, R8 ;  /* 0x00000009ff089219 */ /* 0x000fe80000011608 */
[----:B------:R-:W-:Y:S01]  /*4770*/  @!P1 SEL R8, R11, R8, !P2 ;  /* 0x000000080b089207 */ /* 0x000fe20005000000 */
[----:B------:R-:W1:Y:S01]  /*4780*/  SYNCS.PHASECHK.TRANS64.TRYWAIT P5, [UR7+0x98], R14 ;  /* 0x0000980eff0075a7 */ /* 0x000e6200080a1107 */
[----:B-----5:R-:W2:Y:S02]  /*4790*/  @!P1 LDC R0, c[0x0][0xb20] ;  /* 0x0002c800ff009b82 */ /* 0x020ea40000000800 */
[----:B--2---:R-:W-:Y:S04]  /*47a0*/  @!P1 SHF.R.U32.HI R0, RZ, R0, R13 ;  /* 0x00000000ff009219 */ /* 0x004fe8000001160d */
[----:B------:R-:W-:Y:S05]  /*47b0*/  @!P1 SEL R9, R10, R0, !P0 ;  /* 0x000000000a099207 */ /* 0x000fea0004000000 */
[----:B------:R-:W-:Y:S02]  /*47c0*/  @!P1 IMAD.IADD R0, R9, 0x1, -R8 ;  /* 0x0000000109009824 */ /* 0x000fe400078e0a08 */
[----:B------:R-:W-:Y:S02]  /*47d0*/  @!P1 IMAD.IADD R8, R8, 0x1, -R9 ;  /* 0x0000000108089824 */ /* 0x000fe400078e0a09 */
[----:B------:R-:W-:Y:S02]  /*47e0*/  @!P1 IMAD R11, R0, R2, R11 ;  /* 0x00000002000b9224 */ /* 0x000fe400078e020b */
[----:B------:R-:W-:Y:S01]  /*47f0*/  @!P1 IMAD R10, R8, R12, R10 ;  /* 0x0000000c080a9224 */ /* 0x000fe200078e020a */
[----:B-1----:R-:W-:Y:S06]  /*4800*/  @!P5 BRA `(.L_x_79) ;  /* 0x0000004c00b8d947 */ /* 0x002fec0003800000 */
.L_x_173:
[----:B------:R-:W-:Y:S01]  /*4810*/  @!P4 IADD3 R2, P0, PT, R30, 0x580, RZ ;  /* 0x000005801e02c810 */ /* 0x000fe20007f1e0ff */
[----:B------:R-:W-:Y:S01]  /*4820*/  VOTEU.ALL UP1, P4 ;  /* 0x0000000000ff7886 */ /* 0x000fe20002020000 */
[----:B------:R-:W-:Y:S01]  /*4830*/  UMOV UR18, 0x0 ;  /* 0x0000000000127882 */ /* 0x000fe20000000000 */
[----:B------:R-:W-:Y:S01]  /*4840*/  UMOV UR19, 0x10000000 ;  /* 0x1000000000137882 */ /* 0x000fe20000000000 */
[----:B------:R-:W-:Y:S01]  /*4850*/  @!P4 R2UR UR9, R2 ;  /* 0x000000000209c2ca */ /* 0x000fe200000e0000 */
[----:B-1----:R-:W-:Y:S01]  /*4860*/  @!P4 IMAD.X R0, RZ, RZ, R31, P0 ;  /* 0x000000ffff00c224 */ /* 0x002fe200000e061f */
[----:B------:R-:W-:Y:S01]  /*4870*/  @!UP1 UIADD3 UR10, UPT, UPT, UR34, 0x60, URZ ;  /* 0x00000060220a9890 */ /* 0x000fe2000fffe0ff */
[----:B------:R-:W-:Y:S01]  /*4880*/  ISETP.NE.AND P0, PT, R28, 0x2, PT ;  /* 0x000000021c00780c */ /* 0x000fe20003f05270 */
[----:B------:R-:W-:Y:S01]  /*4890*/  UMOV UR11, UR35 ;  /* 0x00000023000b7c82 */ /* 0x000fe20008000000 */
[----:B------:R-:W-:Y:S01]  /*48a0*/  UMOV UR12, UR36 ;  /* 0x00000024000c7c82 */ /* 0x000fe20008000000 */
[----:B------:R-:W-:Y:S01]  /*48b0*/  @!P4 R2UR UR8, R0 ;  /* 0x000000000008c2ca */ /* 0x000fe200000e0000 */
[----:B------:R-:W-:Y:S01]  /*48c0*/  IMAD.IADD R14, R10, 0x1, R86 ;  /* 0x000000010a0e7824 */ /* 0x000fe200078e0256 */
[----:B------:R-:W-:Y:S01]  /*48d0*/  @P3 R2UR UR36, R26 ;  /* 0x000000001a2432ca */ /* 0x000fe200000e0000 */
[----:B------:R-:W-:Y:S01]  /*48e0*/  IMAD.IADD R15, R11, 0x1, R87 ;  /* 0x000000010b0f7824 */ /* 0x000fe200078e0257 */
[----:B------:R-:W-:Y:S02]  /*48f0*/  SEL R0, RZ, 0x1, P0 ;  /* 0x00000001ff007807 */ /* 0x000fe40000000000 */
[----:B------:R-:W-:Y:S01]  /*4900*/  LOP3.LUT R29, R29, 0x1, RZ, 0x3c, !PT ;  /* 0x000000011d1d7812 */ /* 0x000fe200078e3cff */
[----:B------:R-:W-:Y:S01]  /*4910*/  IMAD.U32 R8, RZ, RZ, UR9 ;  /* 0x00000009ff087e24 */ /* 0x000fe2000f8e00ff */
[----:B------:R-:W-:Y:S01]  /*4920*/  @!UP1 UIADD3 UR9, UPT, UPT, UR7, 0x78, URZ ;  /* 0x0000007807099890 */ /* 0x000fe2000fffe0ff */
[----:B------:R-:W-:Y:S02]  /*4930*/  LOP3.LUT R27, R27, R0, RZ, 0x3c, !PT ;  /* 0x000000001b1b7212 */ /* 0x000fe400078e3cff */
[----:B------:R-:W-:Y:S02]  /*4940*/  SEL R28, R28, RZ, P0 ;  /* 0x000000ff1c1c7207 */ /* 0x000fe40000000000 */
[----:B------:R-:W-:Y:S01]  /*4950*/  IMAD.U32 R9, RZ, RZ, UR8 ;  /* 0x00000008ff097e24 */ /* 0x000fe2000f8e00ff */
[----:B------:R-:W-:Y:S01]  /*4960*/  @!P4 R2UR UR14, R8 ;  /* 0x00000000080ec2ca */ /* 0x000fe200000e0000 */
[----:B------:R-:W-:Y:S01]  /*4970*/  @!UP1 UIADD3 UR8, UPT, UPT, UR7, 0x6200, URZ ;  /* 0x0000620007089890 */ /* 0x000fe2000fffe0ff */
[----:B------:R-:W-:Y:S02]  /*4980*/  VOTEU.ALL UP1, P4 ;  /* 0x0000000000ff7886 */ /* 0x000fe40002020000 */
[----:B------:R-:W-:Y:S11]  /*4990*/  @!P4 R2UR UR15, R9 ;  /* 0x00000000090fc2ca */ /* 0x000ff600000e0000 */
[----:B------:R-:W-:Y:S02]  /*49a0*/  @!UPT UIADD3 URZ, UPT, UPT, URZ, URZ, URZ ;  /* 0x000000fffffff290 */ /* 0x000fe4000fffe0ff */
[----:B------:R2:W-:Y:S01]  /*49b0*/  @!UP1 UTMALDG.3D [UR8], [UR14], desc[UR18] ;  /* 0x000012080e0095b4 */ /* 0x0005e20008011000 */
[----:B------:R2:W-:Y:S01]  /*49c0*/  @!P4 SYNCS.ARRIVE.TRANS64.RED.A0TR RZ, [UR7+0x78], R25 ;  /* 0x00007819ffffc9a7 */ /* 0x0005e20008300407 */
[----:B------:R-:W-:Y:S01]  /*49d0*/  UPLOP3.LUT UP1, UPT, UPT, UPT, UPT, 0x80, 0x8 ;  /* 0x000000000008789c */ /* 0x000fe20003f2f070 */
[----:B------:R-:W-:Y:S01]  /*49e0*/  SYNCS.ARRIVE.TRANS64.RED.A1T0 RZ, [UR13], RZ ;  /* 0x000000ffffff79a7 */ /* 0x000fe2000810040d */
[----:B------:R-:W-:Y:S09]  /*49f0*/  @P3 BRA `(.L_x_80) ;  /* 0xfffffff000a03947 */ /* 0x000ff2000383ffff */
[----:B------:R-:W-:-:S04]  /*4a00*/  SHF.L.U32 R2, R29, 0x1f, RZ ;  /* 0x0000001f1d027819 */ /* 0x000fc800000006ff */
[----:B------:R-:W1:Y:S02]  /*4a10*/  SYNCS.PHASECHK.TRANS64.TRYWAIT P0, [UR7+0x80], R2 ;  /* 0x00008002ff0075a7 */ /* 0x000e640008001107 */
[----:B-1----:R-:W-:Y:S05]  /*4a20*/  @!P0 BRA `(.L_x_81) ;  /* 0x0000004c00488947 */ /* 0x002fea0003800000 */
.L_x_175:
[----:B------:R-:W3:Y:S02]  /*4a30*/  SYNCS.PHASECHK.TRANS64.TRYWAIT P0, [UR7+0x88], R2 ;  /* 0x00008802ff0075a7 */ /* 0x000ee40008001107 */
[----:B---3--:R-:W-:Y:S05]  /*4a40*/  @!P0 BRA `(.L_x_82) ;  /* 0x0000004c00588947 */ /* 0x008fea0003800000 */
.L_x_177:
[----:B------:R-:W3:Y:S02]  /*4a50*/  SYNCS.PHASECHK.TRANS64.TRYWAIT P0, [UR7+0x90], R2 ;  /* 0x00009002ff0075a7 */ /* 0x000ee40008001107 */
[----:B---3--:R-:W-:Y:S05]  /*4a60*/  @!P0 BRA `(.L_x_83) ;  /* 0x0000004c00688947 */ /* 0x008fea0003800000 */
.L_x_179:
[----:B-1----:R-:W-:-:S07]  /*4a70*/  MOV R0, UR7 ;  /* 0x0000000700007c02 */ /* 0x002fce0008000f00 */
.L_x_84:
[----:B-1----:R-:W-:-:S04]  /*4a80*/  SHF.L.U32 R2, R29, 0x1f, RZ ;  /* 0x0000001f1d027819 */ /* 0x002fc800000006ff */
[----:B------:R1:W3:Y:S03]  /*4a90*/  SYNCS.PHASECHK.TRANS64.TRYWAIT P0, [R0+URZ+0x98], R2 ;  /* 0x00009802000075a7 */ /* 0x0002e600080011ff */
[----:B---3--:R-:W-:Y:S05]  /*4aa0*/  @!P0 NANOSLEEP.SYNCS 0x989680 ;  /* 0x009896800000895d */ /* 0x008fea0003900000 */
[----:B------:R-:W3:Y:S02]  /*4ab0*/  @!P0 SYNCS.PHASECHK.TRANS64 P0, [R0+URZ+0x98], R2 ;  /* 0x00009802000085a7 */ /* 0x000ee400080010ff */
[----:B--23--:R-:W-:Y:S05]  /*4ac0*/  @P0 EXIT ;  /* 0x000000000000094d */ /* 0x00cfea0003800000 */
[----:B------:R-:W-:Y:S05]  /*4ad0*/  BRA `(.L_x_84) ;  /* 0xfffffffc00e87947 */ /* 0x000fea000383ffff */
.L_x_69:
[----:B------:R-:W-:-:S06]  /*4ae0*/  UISETP.GE.AND UP1, UPT, UR8, 0x4, UPT ;  /* 0x000000040800788c */ /* 0x000fcc000bf26270 */
[----:B------:R-:W-:-:S13]  /*4af0*/  PLOP3.LUT P0, PT, PT, PT, UP1, 0x80, 0x8 ;  /* 0x000000000008781c */ /* 0x000fda0003f0f018 */
[----:B------:R-:W-:Y:S05]  /*4b00*/  @!P0 EXIT ;  /* 0x000000000000894d */ /* 0x000fea0003800000 */
[----:B------:R-:W-:Y:S01]  /*4b10*/  BAR.SYNC.DEFER_BLOCKING 0x6, 0xa0 ;  /* 0x0182800000007b1d */ /* 0x000fe20000010000 */
[C---:B------:R-:W-:Y:S01]  /*4b20*/  IMAD.SHL.U32 R2, R101.reuse, 0x20, RZ ;  /* 0x0000002065027824 */ /* 0x040fe200078e00ff */
[C---:B------:R-:W-:Y:S01]  /*4b30*/  SHF.L.U32 R46, R101.reuse, 0x10, RZ ;  /* 0x00000010652e7819 */ /* 0x040fe200000006ff */
[C---:B------:R-:W-:Y:S01]  /*4b40*/  IMAD.SHL.U32 R100, R101.reuse, 0x4, RZ ;  /* 0x0000000465647824 */ /* 0x040fe200078e00ff */
[C---:B------:R-:W-:Y:S01]  /*4b50*/  LOP3.LUT R102, R101.reuse, 0x60, RZ, 0xc0, !PT ;  /* 0x0000006065667812 */ /* 0x040fe200078ec0ff */
[----:B------:R-:W-:Y:S01]  /*4b60*/  HFMA2 R97, -RZ, RZ, 0, 5.9604644775390625e-08 ;  /* 0x00000001ff617431 */ /* 0x000fe200000001ff */
[----:B------:R-:W-:Y:S02]  /*4b70*/  UMOV UR48, 0x400 ;  /* 0x0000040000307882 */ /* 0x000fe40000000000 */
[----:B------:R-:W1:Y:S01]  /*4b80*/  LDC R91, c[0x0][0x370] ;  /* 0x0000dc00ff5b7b82 */ /* 0x000e620000000800 */
[----:B------:R-:W-:Y:S01]  /*4b90*/  ULEA UR48, UR37, UR48, 0x18 ;  /* 0x0000003025307291 */ /* 0x000fe2000f8ec0ff */
[----:B------:R-:W-:Y:S01]  /*4ba0*/  LOP3.LUT R3, R2, 0xc0, RZ, 0xc0, !PT ;  /* 0x000000c002037812 */ /* 0x000fe200078ec0ff */
[----:B------:R-:W-:Y:S01]  /*4bb0*/  HFMA2 R95, -RZ, RZ, 0, 0 ;  /* 0x00000000ff5f7431 */ /* 0x000fe200000001ff */
[----:B------:R-:W-:Y:S01]  /*4bc0*/  LOP3.LUT R99, R101, 0x2, RZ, 0xc0, !PT ;  /* 0x0000000265637812 */ /* 0x000fe200078ec0ff */
[----:B------:R-:W-:Y:S01]  /*4bd0*/  UIADD3 UR4, UPT, UPT, UR48, 0x200, URZ ;  /* 0x0000020030047890 */ /* 0x000fe2000fffe0ff */
[----:B------:R-:W-:Y:S01]  /*4be0*/  LOP3.LUT R100, R3, 0x18, R100, 0xf8, !PT ;  /* 0x0000001803647812 */ /* 0x000fe200078ef864 */
[----:B------:R-:W-:Y:S01]  /*4bf0*/  IMAD.MOV.U32 R45, RZ, RZ, RZ ;  /* 0x000000ffff2d7224 */ /* 0x000fe200078e00ff */
[----:B------:R-:W2:Y:S01]  /*4c00*/  LDC R42, c[0x0][0xb0c] ;  /* 0x0002c300ff2a7b82 */ /* 0x000ea20000000800 */
[----:B------:R-:W-:Y:S01]  /*4c10*/  LOP3.LUT R46, R46, 0x600000, RZ, 0xc0, !PT ;  /* 0x006000002e2e7812 */ /* 0x000fe200078ec0ff */
[----:B------:R-:W-:Y:S01]  /*4c20*/  IMAD.MOV.U32 R105, RZ, RZ, RZ ;  /* 0x000000ffff697224 */ /* 0x000fe200078e00ff */
[----:B------:R-:W-:Y:S01]  /*4c30*/  LOP3.LUT R100, R100, 0xf20, R2, 0xf8, !PT ;  /* 0x00000f2064647812 */ /* 0x000fe200078ef802 */
[----:B------:R-:W-:Y:S01]  /*4c40*/  IMAD.U32 R93, RZ, RZ, UR4 ;  /* 0x00000004ff5d7e24 */ /* 0x000fe2000f8e00ff */
[----:B------:R-:W-:Y:S01]  /*4c50*/  LOP3.LUT R101, R101, 0x4, RZ, 0xc0, !PT ;  /* 0x0000000465657812 */ /* 0x000fe200078ec0ff */
[----:B------:R-:W4:Y:S01]  /*4c60*/  LDCU.64 UR52, c[0x0][0x348] ;  /* 0x00006900ff3477ac */ /* 0x000f220008000a00 */
[----:B------:R-:W-:Y:S01]  /*4c70*/  MOV R96, RZ ;  /* 0x000000ff00607202 */ /* 0x000fe20000000f00 */
[----:B------:R-:W1:Y:S01]  /*4c80*/  LDC R89, c[0x0][0xb20] ;  /* 0x0002c800ff597b82 */ /* 0x000e620000000800 */
[----:B------:R-:W3:Y:S01]  /*4c90*/  LDS R0, [UR48+0x160] ;  /* 0x00016030ff007984 */ /* 0x000ee20008000800 */
[----:B------:R-:W-:Y:S01]  /*4ca0*/  IMAD R100, R100, 0x2, R93 ;  /* 0x0000000264647824 */ /* 0x000fe200078e025d */
[----:B------:R-:W1:Y:S03]  /*4cb0*/  LDCU.64 UR38, c[0x0][0x888] ;  /* 0x00011100ff2677ac */ /* 0x000e660008000a00 */
[--C-:B------:R-:W-:Y:S01]  /*4cc0*/  IMAD R99, R99, -0x10, R100.reuse ;  /* 0xfffffff063637824 */ /* 0x100fe200078e0264 */
[----:B------:R-:W1:Y:S01]  /*4cd0*/  LDCU.64 UR44, c[0x0][0x890] ;  /* 0x00011200ff2c77ac */ /* 0x000e620008000a00 */
[----:B------:R-:W1:Y:S01]  /*4ce0*/  LDC R41, c[0x0][0xb30] ;  /* 0x0002cc00ff297b82 */ /* 0x000e620000000800 */
[----:B------:R-:W-:Y:S01]  /*4cf0*/  IMAD R98, R101, -0x10, R100 ;  /* 0xfffffff065627824 */ /* 0x000fe200078e0264 */
[----:B------:R-:W-:Y:S01]  /*4d00*/  UMOV UR49, URZ ;  /* 0x000000ff00317c82 */ /* 0x000fe20008000000 */
[----:B------:R-:W-:-:S05]  /*4d10*/  UMOV UR51, URZ ;  /* 0x000000ff00337c82 */ /* 0x000fca0008000000 */
[----:B------:R-:W1:Y:S08]  /*4d20*/  LDC.64 R84, c[0x0][0xb10] ;  /* 0x0002c400ff547b82 */ /* 0x000e700000000a00 */
[----:B------:R-:W1:Y:S08]  /*4d30*/  LDC.64 R38, c[0x0][0xb18] ;  /* 0x0002c600ff267b82 */ /* 0x000e700000000a00 */
[----:B------:R-:W1:Y:S08]  /*4d40*/  LDC.64 R36, c[0x0][0xb28] ;  /* 0x0002ca00ff247b82 */ /* 0x000e700000000a00 */
[----:B------:R-:W1:Y:S01]  /*4d50*/  LDC.64 R82, c[0x0][0x8b0] ;  /* 0x00022c00ff527b82 */ /* 0x000e620000000a00 */
[----:B---3--:R-:W-:-:S07]  /*4d60*/  IMAD.IADD R46, R0, 0x1, R46 ;  /* 0x00000001002e7824 */ /* 0x008fce00078e022e */
[----:B------:R-:W3:Y:S08]  /*4d70*/  LDC.64 R80, c[0x0][0x8a8] ;  /* 0x00022a00ff507b82 */ /* 0x000ef00000000a00 */
[----:B--2-4-:R-:W1:Y:S02]  /*4d80*/  LDC R90, c[0x0][0x374] ;  /* 0x0000dd00ff5a7b82 */ /* 0x014e640000000800 */
.L_x_128:
[----:B------:R-:W-:Y:S02]  /*4d90*/  LEA R0, R105, UR48, 0x3 ;  /* 0x0000003069007c11 */ /* 0x000fe4000f8e18ff */
[----:B------:R-:W-:Y:S02]  /*4da0*/  SHF.L.U32 R2, R95, 0x1f, RZ ;  /* 0x0000001f5f027819 */ /* 0x000fe400000006ff */
[----:B-1----:R-:W-:Y:S02]  /*4db0*/  LEA R16, R105, UR48, 0x4 ;  /* 0x0000003069107c11 */ /* 0x002fe4000f8e20ff */
[----:B------:R-:W2:Y:S02]  /*4dc0*/  SYNCS.PHASECHK.TRANS64.TRYWAIT P0, [R0+URZ+0xb0], R2 ;  /* 0x0000b002000075a7 */ /* 0x000ea400080011ff */
[----:B--23--:R-:W-:Y:S05]  /*4dd0*/  @!P0 BRA `(.L_x_85) ;  /* 0x0000004800a48947 */ /* 0x00cfea0003800000 */
.L_x_180:
[----:B------:R-:W4:Y:S01]  /*4de0*/  LDC.64 R10, c[0x0][0xb10] ;  /* 0x0002c400ff0a7b82 */ /* 0x000f220000000a00 */
[----:B------:R-:W3:Y:S01]  /*4df0*/  LDS.128 R16, [R16+0x140] ;  /* 0x0001400010107984 */ /* 0x000ee20000000c00 */
[----:B-1----:R-:W-:Y:S01]  /*4e00*/  ISETP.NE.AND P1, PT, R41, 0x1, PT ;  /* 0x000000012900780c */ /* 0x002fe20003f25270 */
[----:B--2---:R-:W-:Y:S01]  /*4e10*/  VIADD R0, R0, 0xc0 ;  /* 0x000000c000007836 */ /* 0x004fe20000000000 */
[----:B------:R-:W-:Y:S04]  /*4e20*/  ISETP.GE.AND P0, PT, R40, 0x1, PT ;  /* 0x000000012800780c */ /* 0x000fe80003f06270 */
[----:B------:R-:W1:Y:S01]  /*4e30*/  LDC.64 R8, c[0x0][0xb18] ;  /* 0x0002c600ff087b82 */ /* 0x000e620000000a00 */
[----:B------:R-:W-:Y:S01]  /*4e40*/  PRMT R0, RZ, 0x654, R0 ;  /* 0x00000654ff007816 */ /* 0x000fe20000000000 */
[----:B------:R-:W-:Y:S01]  /*4e50*/  @!PT LDS RZ, [RZ] ;  /* 0x00000000fffff984 */ /* 0x000fe20000000800 */
[----:B------:R-:W-:Y:S01]  /*4e60*/  @!PT LDS RZ, [RZ] ;  /* 0x00000000fffff984 */ /* 0x000fe20000000800 */
[----:B------:R-:W-:Y:S01]  /*4e70*/  @!PT LDS RZ, [RZ] ;  /* 0x00000000fffff984 */ /* 0x000fe20000000800 */
[----:B------:R-:W-:Y:S01]  /*4e80*/  @!PT LDS RZ, [RZ] ;  /* 0x00000000fffff984 */ /* 0x000fe20000000800 */
[----:B------:R2:W-:Y:S06]  /*4e90*/  MEMBAR.ALL.CTA ;  /* 0x0000000000007992 */ /* 0x0005ec0000008000 */
[----:B--2---:R-:W2:Y:S01]  /*4ea0*/  FENCE.VIEW.ASYNC.S ;  /* 0x00000000000073c6 */ /* 0x004ea20000000000 */
[----:B------:R-:W1:Y:S08]  /*4eb0*/  @!P1 LDC R12, c[0x0][0xb20] ;  /* 0x0002c800ff0c9b82 */ /* 0x000e700000000800 */
[----:B------:R-:W1:Y:S01]  /*4ec0*/  @!P1 LDC R7, c[0x0][0xb0c] ;  /* 0x0002c300ff079b82 */ /* 0x000e620000000800 */
[----:B--2---:R2:W-:Y:S01]  /*4ed0*/  SYNCS.ARRIVE.TRANS64.RED.A1T0 RZ, [R0+URZ], RZ ;  /* 0x000000ff00ff79a7 */ /* 0x0045e200081004ff */
[----:B---3--:R-:W-:Y:S04]  /*4ee0*/  LOP3.LUT P4, RZ, R18, 0x1, RZ, 0xc0, !PT ;  /* 0x0000000112ff7812 */ /* 0x008fe8000788c0ff */
[----:B------:R-:W-:Y:S09]  /*4ef0*/  P2R R103, PR, RZ, 0x10 ;  /* 0x00000010ff677803 */ /* 0x000ff20000000000 */
[----:B------:R-:W-:Y:S02]  /*4f00*/  @P4 MOV R44, R16 ;  /* 0x00000010002c4202 */ /* 0x000fe40000000f00 */
[----:B------:R-:W-:Y:S01]  /*4f10*/  @P4 LOP3.LUT R43, R17, 0xffff, RZ, 0xc0, !PT ;  /* 0x0000ffff112b4812 */ /* 0x000fe200078ec0ff */
[----:B--2-4-:R-:W-:Y:S06]  /*4f20*/  @!P0 BRA `(.L_x_86) ;  /* 0x0000000000a48947 */ /* 0x014fec0003800000 */
[----:B------:R-:W-:Y:S01]  /*4f30*/  IMAD.HI.U32 R0, R90, R39, RZ ;  /* 0x000000275a007227 */ /* 0x000fe200078e00ff */
[----:B------:R-:W-:Y:S02]  /*4f40*/  ISETP.NE.AND P0, PT, R38, 0x1, PT ;  /* 0x000000012600780c */ /* 0x000fe40003f05270 */
[----:B------:R-:W-:Y:S01]  /*4f50*/  ISETP.NE.AND P2, PT, R40, 0x1, PT ;  /* 0x000000012800780c */ /* 0x000fe20003f45270 */
[----:B------:R-:W-:Y:S01]  /*4f60*/  IMAD.HI.U32 R4, R91, R84, RZ ;  /* 0x000000545b047227 */ /* 0x000fe200078e00ff */
[----:B------:R-:W-:Y:S02]  /*4f70*/  SHF.R.U32.HI R0, RZ, R89, R0 ;  /* 0x00000059ff007219 */ /* 0x000fe40000011600 */
[----:B------:R-:W-:Y:S01]  /*4f80*/  ISETP.NE.AND P3, PT, R42, 0x1, PT ;  /* 0x000000012a00780c */ /* 0x000fe20003f65270 */
[----:B------:R-:W-:Y:S01]  /*4f90*/  IMAD.HI.U32 R6, R43, R39, RZ ;  /* 0x000000272b067227 */ /* 0x000fe200078e00ff */
[-C--:B------:R-:W-:Y:S02]  /*4fa0*/  SHF.R.U32.HI R4, RZ, R85.reuse, R4 ;  /* 0x00000055ff047219 */ /* 0x080fe40000011604 */
[----:B------:R-:W-:Y:S01]  /*4fb0*/  SEL R0, R90, R0, !P0 ;  /* 0x000000005a007207 */ /* 0x000fe20004000000 */
[----:B------:R-:W-:Y:S01]  /*4fc0*/  IMAD.HI.U32 R5, R44, R84, RZ ;  /* 0x000000542c057227 */ /* 0x000fe200078e00ff */
[----:B------:R-:W-:Y:S03]  /*4fd0*/  SEL R4, R91, R4, !P3 ;  /* 0x000000045b047207 */ /* 0x000fe60005800000 */
[-C--:B------:R-:W-:Y:S01]  /*4fe0*/  IMAD.HI.U32 R3, R0, R36.reuse, RZ ;  /* 0x0000002400037227 */ /* 0x080fe200078e00ff */
[----:B------:R-:W-:Y:S03]  /*4ff0*/  SHF.R.U32.HI R5, RZ, R85, R5 ;  /* 0x00000055ff057219 */ /* 0x000fe60000011605 */
[----:B------:R-:W-:Y:S01]  /*5000*/  IMAD.HI.U32 R2, R4, R36, RZ ;  /* 0x0000002404027227 */ /* 0x000fe200078e00ff */
[----:B------:R-:W-:Y:S02]  /*5010*/  @P2 SHF.R.U32.HI R0, RZ, R37, R3 ;  /* 0x00000025ff002219 */ /* 0x000fe40000011603 */
[----:B------:R-:W-:Y:S02]  /*5020*/  SHF.R.U32.HI R3, RZ, R89, R6 ;  /* 0x00000059ff037219 */ /* 0x000fe40000011606 */
[----:B------:R-:W-:Y:S01]  /*5030*/  @P2 SHF.R.U32.HI R4, RZ, R37, R2 ;  /* 0x00000025ff042219 */ /* 0x000fe20000011602 */
[----:B------:R-:W-:Y:S01]  /*5040*/  IMAD R0, R40, R0, RZ ;  /* 0x0000000028007224 */ /* 0x000fe200078e02ff */
[----:B------:R-:W-:Y:S02]  /*5050*/  SEL R3, R43, R3, !P0 ;  /* 0x000000032b037207 */ /* 0x000fe40004000000 */
[----:B------:R-:W-:Y:S01]  /*5060*/  SEL R2, R44, R5, !P3 ;  /* 0x000000052c027207 */ /* 0x000fe20005800000 */
[----:B------:R-:W-:Y:S01]  /*5070*/  IMAD R5, R40, R4, RZ ;  /* 0x0000000428057224 */ /* 0x000fe200078e02ff */
[C---:B------:R-:W-:Y:S01]  /*5080*/  ISETP.GE.AND P0, PT, R3.reuse, R0, PT ;  /* 0x000000000300720c */ /* 0x040fe20003f06270 */
[C---:B------:R-:W-:Y:S03]  /*5090*/  IMAD.HI.U32 R0, R3.reuse, R36, RZ ;  /* 0x0000002403007227 */ /* 0x040fe600078e00ff */
[C---:B------:R-:W-:Y:S02]  /*50a0*/  ISETP.GE.OR P0, PT, R2.reuse, R5, P0 ;  /* 0x000000050200720c */ /* 0x040fe40000706670 */
[----:B------:R-:W-:Y:S04]  /*50b0*/  SHF.R.U32.HI R0, RZ, R37, R0 ;  /* 0x00000025ff007219 */ /* 0x000fe80000011600 */
[C---:B------:R-:W-:Y:S05]  /*50c0*/  SEL R6, R3.reuse, R0, !P2 ;  /* 0x0000000003067207 */ /* 0x040fea0005000000 */
        /* <DEDUP_REMOVED lines=14> */
[----:B------:R-:W-:Y:S07]  /*51b0*/  IMAD R43, R3, R38, R43 ;  /* 0x00000026032b7224 */ /* 0x000fee00078e022b */
.L_x_86:
[----:B-1----:R-:W-:Y:S01]  /*51c0*/  @!P1 ISETP.NE.AND P0, PT, R8, 0x1, PT ;  /* 0x000000010800980c */ /* 0x002fe20003f05270 */
[----:B------:R-:W-:Y:S01]  /*51d0*/  @!P1 IMAD.HI.U32 R2, R43, R9, RZ ;  /* 0x000000092b029227 */ /* 0x000fe200078e00ff */
[----:B------:R-:W-:Y:S01]  /*51e0*/  R2UR UR42, R15 ;  /* 0x000000000f2a72ca */ /* 0x000fe200000e0000 */
[----:B------:R-:W-:Y:S01]  /*51f0*/  BSSY.RECONVERGENT B6, `(.L_x_87) ;  /* 0x0000031000067945 */ /* 0x000fe20003800200 */
[----:B------:R-:W-:Y:S01]  /*5200*/  R2UR UR41, R14 ;  /* 0x000000000e2972ca */ /* 0x000fe200000e0000 */
[C---:B------:R-:W-:Y:S01]  /*5210*/  @!P1 IMAD.HI.U32 R0, R44.reuse, R10, RZ ;  /* 0x0000000a2c009227 */ /* 0x040fe200078e00ff */
[----:B------:R-:W-:Y:S02]  /*5220*/  @!P1 SHF.R.U32.HI R2, RZ, R12, R2 ;  /* 0x0000000cff029219 */ /* 0x000fe40000011602 */
[----:B------:R-:W-:Y:S01]  /*5230*/  @!P1 ISETP.NE.AND P2, PT, R7, 0x1, PT ;  /* 0x000000010700980c */ /* 0x000fe20003f45270 */
[----:B------:R-:W-:Y:S01]  /*5240*/  VIADD R105, R105, 0x1 ;  /* 0x0000000169697836 */ /* 0x000fe20000000000 */
[----:B------:R-:W-:Y:S02]  /*5250*/  @!P1 SEL R2, R43, R2, !P0 ;  /* 0x000000022b029207 */ /* 0x000fe40004000000 */
[----:B------:R-:W-:Y:S02]  /*5260*/  @!P1 SHF.R.U32.HI R0, RZ, R11, R0 ;  /* 0x0000000bff009219 */ /* 0x000fe40000011600 */
[----:B------:R-:W-:Y:S01]  /*5270*/  LOP3.LUT P0, RZ, R93, 0x1b0, RZ, 0xc0, !PT ;  /* 0x000001b05dff7812 */ /* 0x000fe2000780c0ff */
[----:B------:R-:W-:Y:S01]  /*5280*/  USHF.L.U32 UR42, UR42, 0x7, URZ ;  /* 0x000000072a2a7899 */ /* 0x000fe200080006ff */
[----:B------:R-:W-:Y:S01]  /*5290*/  @!P1 SEL R3, R44, R0, !P2 ;  /* 0x000000002c039207 */ /* 0x000fe20005000000 */
[----:B------:R-:W-:Y:S01]  /*52a0*/  USHF.L.U32 UR41, UR41, 0x7, URZ ;  /* 0x0000000729297899 */ /* 0x000fe200080006ff */
[----:B------:R-:W-:Y:S03]  /*52b0*/  @P4 SHF.R.U32.HI R94, RZ, 0x10, R17 ;  /* 0x00000010ff5e4819 */ /* 0x000fe60000011611 */
[----:B------:R-:W-:Y:S02]  /*52c0*/  @!P1 IMAD.IADD R0, R2, 0x1, -R3 ;  /* 0x0000000102009824 */ /* 0x000fe400078e0a03 */
[----:B------:R-:W-:Y:S02]  /*52d0*/  @!P1 IMAD.IADD R2, R3, 0x1, -R2 ;  /* 0x0000000103029824 */ /* 0x000fe400078e0a02 */
[----:B------:R-:W-:Y:S02]  /*52e0*/  @!P1 IMAD R44, R0, R7, R44 ;  /* 0x00000007002c9224 */ /* 0x000fe400078e022c */
[----:B------:R-:W-:Y:S01]  /*52f0*/  @!P1 IMAD R43, R2, R8, R43 ;  /* 0x00000008022b9224 */ /* 0x000fe200078e022b */
[----:B------:R-:W-:Y:S06]  /*5300*/  @!P0 BRA `(.L_x_88) ;  /* 0x00000000007c8947 */ /* 0x000fec0003800000 */
[----:B------:R-:W1:Y:S01]  /*5310*/  LDCU.64 UR8, c[0x4][0x80] ;  /* 0x01001000ff0877ac */ /* 0x000e620008000a00 */
[----:B------:R-:W-:Y:S01]  /*5320*/  MOV R2, 0x0 ;  /* 0x0000000000027802 */ /* 0x000fe20000000f00 */
[----:B------:R-:W-:Y:S02]  /*5330*/  HFMA2 R12, -RZ, RZ, 0, 5.9604644775390625e-08 ;  /* 0x00000001ff0c7431 */ /* 0x000fe400000001ff */
[----:B------:R-:W-:Y:S01]  /*5340*/  IMAD.MOV.U32 R8, RZ, RZ, 0x70 ;  /* 0x00000070ff087424 */ /* 0x000fe200078e00ff */
[----:B------:R2:W3:Y:S01]  /*5350*/  LDC.64 R14, c[0x4][R2] ;  /* 0x01000000020e7b82 */ /* 0x0004e20000000a00 */
[----:B------:R-:W4:Y:S01]  /*5360*/  LDCU.64 UR6, c[0x4][0x88] ;  /* 0x01001100ff0677ac */ /* 0x000f220008000a00 */
[----:B------:R-:W-:Y:S01]  /*5370*/  IMAD.MOV.U32 R13, RZ, RZ, RZ ;  /* 0x000000ffff0d7224 */ /* 0x000fe200078e00ff */
[----:B------:R-:W2:Y:S01]  /*5380*/  LDCU.64 UR4, c[0x4][0x8] ;  /* 0x01000100ff0477ac */ /* 0x000ea20008000a00 */
[----:B-1----:R-:W-:Y:S01]  /*5390*/  MOV R5, UR9 ;  /* 0x0000000900057c02 */ /* 0x002fe20008000f00 */
[----:B------:R-:W-:Y:S01]  /*53a0*/  IMAD.U32 R4, RZ, RZ, UR8 ;  /* 0x00000008ff047e24 */ /* 0x000fe2000f8e00ff */
[----:B----4-:R-:W-:Y:S01]  /*53b0*/  MOV R7, UR7 ;  /* 0x0000000700077c02 */ /* 0x010fe20008000f00 */
[----:B------:R-:W-:Y:S01]  /*53c0*/  IMAD.U32 R6, RZ, RZ, UR6 ;  /* 0x00000006ff067e24 */ /* 0x000fe2000f8e00ff */
[----:B--2---:R-:W-:Y:S01]  /*53d0*/  MOV R11, UR5 ;  /* 0x00000005000b7c02 */ /* 0x004fe20008000f00 */
[----:B------:R-:W-:Y:S02]  /*53e0*/  IMAD.U32 R10, RZ, RZ, UR4 ;  /* 0x00000004ff0a7e24 */ /* 0x000fe4000f8e00ff */
[----:B------:R-:W-:Y:S07]  /*53f0*/  LEPC R20, `(.L_x_89) ;  /* 0x000000001014794e */ /* 0x000fee0000000000 */
[----:B---3-5:R-:W-:Y:S05]  /*5400*/  CALL.ABS.NOINC R14 ;  /* 0x000000000e007343 */ /* 0x028fea0003c00000 */
.L_x_89:
[----:B------:R-:W1:Y:S01]  /*5410*/  LDCU.64 UR8, c[0x4][0x80] ;  /* 0x01001000ff0877ac */ /* 0x000e620008000a00 */
[----:B------:R-:W2:Y:S01]  /*5420*/  LDC.64 R2, c[0x4][R2] ;  /* 0x0100000002027b82 */ /* 0x000ea20000000a00 */
[----:B------:R-:W-:Y:S02]  /*5430*/  HFMA2 R12, -RZ, RZ, 0, 5.9604644775390625e-08 ;  /* 0x00000001ff0c7431 */ /* 0x000fe400000001ff */
[----:B------:R-:W-:Y:S02]  /*5440*/  IMAD.MOV.U32 R8, RZ, RZ, 0x70 ;  /* 0x00000070ff087424 */ /* 0x000fe400078e00ff */
[----:B------:R-:W-:Y:S01]  /*5450*/  IMAD.MOV.U32 R13, RZ, RZ, RZ ;  /* 0x000000ffff0d7224 */ /* 0x000fe200078e00ff */
[----:B------:R-:W3:Y:S01]  /*5460*/  LDCU.64 UR6, c[0x4][0x88] ;  /* 0x01001100ff0677ac */ /* 0x000ee20008000a00 */
[----:B------:R-:W4:Y:S01]  /*5470*/  LDCU.64 UR4, c[0x4][0x8] ;  /* 0x01000100ff0477ac */ /* 0x000f220008000a00 */
[----:B-1----:R-:W-:Y:S02]  /*5480*/  MOV R4, UR8 ;  /* 0x0000000800047c02 */ /* 0x002fe40008000f00 */
[----:B------:R-:W-:Y:S02]  /*5490*/  MOV R5, UR9 ;  /* 0x0000000900057c02 */ /* 0x000fe40008000f00 */
[----:B---3--:R-:W-:Y:S01]  /*54a0*/  MOV R7, UR7 ;  /* 0x0000000700077c02 */ /* 0x008fe20008000f00 */
[----:B------:R-:W-:Y:S01]  /*54b0*/  IMAD.U32 R6, RZ, RZ, UR6 ;  /* 0x00000006ff067e24 */ /* 0x000fe2000f8e00ff */
[----:B----4-:R-:W-:Y:S01]  /*54c0*/  MOV R11, UR5 ;  /* 0x00000005000b7c02 */ /* 0x010fe20008000f00 */
[----:B------:R-:W-:Y:S02]  /*54d0*/  IMAD.U32 R10, RZ, RZ, UR4 ;  /* 0x00000004ff0a7e24 */ /* 0x000fe4000f8e00ff */
[----:B------:R-:W-:Y:S07]  /*54e0*/  LEPC R20, `(.L_x_88) ;  /* 0x000000001014794e */ /* 0x000fee0000000000 */
[----:B--2---:R-:W-:Y:S05]  /*54f0*/  CALL.ABS.NOINC R2 ;  /* 0x0000000002007343 */ /* 0x004fea0003c00000 */
.L_x_88:
[----:B------:R-:W-:Y:S05]  /*5500*/  BSYNC.RECONVERGENT B6 ;  /* 0x0000000000067941 */ /* 0x000fea0003800200 */
.L_x_87:
[----:B------:R-:W-:Y:S01]  /*5510*/  ISETP.NE.U32.AND P4, PT, R82, RZ, PT ;  /* 0x000000ff5200720c */ /* 0x000fe20003f85070 */
[----:B------:R-:W-:Y:S01]  /*5520*/  UISETP.NE.AND UP2, UPT, UR50, URZ, UPT ;  /* 0x000000ff3200728c */ /* 0x000fe2000bf45270 */
[----:B------:R-:W-:Y:S01]  /*5530*/  ISETP.NE.U32.AND P2, PT, RZ, UR38, PT ;  /* 0x00000026ff007c0c */ /* 0x000fe2000bf45070 */
[----:B------:R-:W-:Y:S01]  /*5540*/  UISETP.NE.U32.AND UP1, UPT, UR44, URZ, UPT ;  /* 0x000000ff2c00728c */ /* 0x000fe2000bf25070 */
[----:B------:R-:W-:Y:S01]  /*5550*/  ISETP.NE.AND.EX P4, PT, R83, RZ, PT, P4 ;  /* 0x000000ff5300720c */ /* 0x000fe20003f85340 */
[----:B------:R-:W-:Y:S01]  /*5560*/  UPLOP3.LUT UP0, UPT, UPT, UPT, UPT, 0x40, 0x4 ;  /* 0x000000000004789c */ /* 0x000fe20003f0e870 */
[----:B------:R-:W-:Y:S01]  /*5570*/  ISETP.NE.AND.EX P2, PT, RZ, UR39, PT, P2 ;  /* 0x00000027ff007c0c */ /* 0x000fe2000bf45320 */
[----:B------:R-:W-:Y:S01]  /*5580*/  UISETP.NE.AND.EX UP1, UPT, UR45, URZ, UPT, UP1 ;  /* 0x000000ff2d00728c */ /* 0x000fe2000bf25310 */
[----:B------:R-:W-:Y:S04]  /*5590*/  PLOP3.LUT P1, PT, PT, PT, UP2, 0x80, 0x8 ;  /* 0x000000000008781c */ /* 0x000fe80003f2f028 */
[----:B------:R-:W-:Y:S06]  /*55a0*/  @UP2 UPLOP3.LUT UP0, UPT, UPT, UPT, UP1, 0x80, 0x8 ;  /* 0x000000000008289c */ /* 0x000fec0003f0f010 */
[----:B------:R-:W-:Y:S01]  /*55b0*/  PLOP3.LUT P0, PT, PT, PT, UP0, 0x80, 0x8 ;  /* 0x000000000008781c */ /* 0x000fe20003f0f008 */
[----:B------:R-:W-:Y:S01]  /*55c0*/  @!UPT UIADD3 URZ, UPT, UPT, URZ, URZ, URZ ;  /* 0x000000fffffff290 */ /* 0x000fe2000fffe0ff */
[----:B------:R-:W-:Y:S11]  /*55d0*/  BRA.U !UP1, `(.L_x_90) ;  /* 0x0000000109387547 */ /* 0x000ff6000b800000 */
[----:B------:R-:W-:Y:S01]  /*55e0*/  UISETP.NE.U32.AND UP0, UPT, UR38, URZ, UPT ;  /* 0x000000ff2600728c */ /* 0x000fe2000bf05070 */
[----:B------:R-:W-:Y:S02]  /*55f0*/  HFMA2 R0, -RZ, RZ, 0, 5.9604644775390625e-08 ;  /* 0x00000001ff007431 */ /* 0x000fe400000001ff */
[----:B------:R-:W-:Y:S01]  /*5600*/  IMAD.MOV.U32 R88, RZ, RZ, 0x1 ;  /* 0x00000001ff587424 */ /* 0x000fe200078e00ff */
[----:B------:R-:W-:Y:S06]  /*5610*/  UISETP.NE.AND.EX UP0, UPT, UR39, URZ, UPT, UP0 ;  /* 0x000000ff2700728c */ /* 0x000fec000bf05300 */
[----:B------:R-:W-:Y:S05]  /*5620*/  PLOP3.LUT P3, PT, PT, PT, UP0, 0x80, 0x8 ;  /* 0x000000000008781c */ /* 0x000fea0003f6f008 */
[----:B------:R-:W1:Y:S01]  /*5630*/  @UP0 LDCU.64 UR6, c[0x0][0x888] ;  /* 0x00011100ff0607ac */ /* 0x000e620008000a00 */
[----:B------:R-:W-:Y:S07]  /*5640*/  @UP0 UIMAD UR4, UR36, UR44, URZ ;  /* 0x0000002c240402a4 */ /* 0x000fee000f8e02ff */
[----:B------:R-:W-:Y:S01]  /*5650*/  @!P3 PRMT R88, R0, 0x7610, R88 ;  /* 0x000076100058b816 */ /* 0x000fe20000000058 */
[----:B-1----:R-:W-:Y:S03]  /*5660*/  @UP0 UIMAD.WIDE UR6, UR4, 0x4, UR6 ;  /* 0x00000004040608a5 */ /* 0x002fe6000f8e0206 */
[----:B------:R-:W1:Y:S03]  /*5670*/  @!UP0 LDCU UR4, c[0x0][0x880] ;  /* 0x00011000ff0487ac */ /* 0x000e660008000800 */
[----:B------:R-:W-:Y:S01]  /*5680*/  IMAD.U32 R2, RZ, RZ, UR6 ;  /* 0x00000006ff027e24 */ /* 0x000fe2000f8e00ff */
[----:B------:R-:W-:Y:S05]  /*5690*/  MOV R3, UR7 ;  /* 0x0000000700037c02 */ /* 0x000fea0008000f00 */
[----:B-----5:R2:W5:Y:S02]  /*56a0*/  @P3 LDG.E R49, desc[UR46][R2.64] ;  /* 0x0000002e02313981 */ /* 0x020564000c1e1900 */
[----:B-12---:R-:W-:Y:S02]  /*56b0*/  @!P3 IMAD.U32 R49, RZ, RZ, UR4 ;  /* 0x00000004ff31be24 */ /* 0x006fe4000f8e00ff */
.L_x_90:
[----:B------:R-:W-:Y:S05]  /*56c0*/  @!P4 BRA `(.L_x_91) ;  /* 0x000000000020c947 */ /* 0x000fea0003800000 */
[----:B------:R-:W-:Y:S04]  /*56d0*/  ISETP.NE.U32.AND P3, PT, R80, RZ, PT ;  /* 0x000000ff5000720c */ /* 0x000fe80003f65070 */
[----:B------:R-:W-:Y:S11]  /*56e0*/  ISETP.NE.AND.EX P3, PT, R81, RZ, PT, P3 ;  /* 0x000000ff5100720c */ /* 0x000ff60003f65330 */
[----:B------:R-:W-:Y:S02]  /*56f0*/  @!UPT UIADD3 URZ, UPT, UPT, URZ, URZ, URZ ;  /* 0x000000fffffff290 */ /* 0x000fe4000fffe0ff */
[----:B------:R-:W1:Y:S01]  /*5700*/  @P3 LDC.64 R2, c[0x0][0x8a8] ;  /* 0x00022a00ff023b82 */ /* 0x000e620000000a00 */
[----:B------:R-:W-:Y:S04]  /*5710*/  @P3 IMAD R0, R82, UR36, RZ ;  /* 0x0000002452003c24 */ /* 0x000fe8000f8e02ff */
[----:B-1----:R-:W-:Y:S05]  /*5720*/  @P3 IMAD.WIDE R2, R0, 0x4, R2 ;  /* 0x0000000400023825 */ /* 0x002fea00078e0202 */
[----:B-----5:R1:W5:Y:S02]  /*5730*/  @P3 LDG.E R47, desc[UR46][R2.64] ;  /* 0x0000002e022f3981 */ /* 0x020364000c1e1900 */
[----:B-1----:R-:W2:Y:S02]  /*5740*/  @!P3 LDC R47, c[0x0][0x8a0] ;  /* 0x00022800ff2fbb82 */ /* 0x002ea40000000800 */
.L_x_91:
[----:B-----5:R-:W-:Y:S01]  /*5750*/  FSETP.NEU.AND P3, PT, R49, RZ, PT ;  /* 0x000000ff3100720b */ /* 0x020fe20003f6d000 */
[----:B------:R-:W-:Y:S01]  /*5760*/  BSSY B1, `(.L_x_92) ;  /* 0x0000039000017945 */ /* 0x000fe20003800000 */
[----:B------:R-:W-:Y:S01]  /*5770*/  SEL R3, RZ, 0xffffffff, P2 ;  /* 0xffffffffff037807 */ /* 0x000fe20001000000 */
[----:B------:R-:W-:Y:S01]  /*5780*/  IMAD.MOV.U32 R66, RZ, RZ, 0x1 ;  /* 0x00000001ff427424 */ /* 0x000fe200078e00ff */
[----:B------:R-:W-:Y:S01]  /*5790*/  @P1 LOP3.LUT P2, RZ, R88, 0xff, RZ, 0xc0, !PT ;  /* 0x000000ff58ff1812 */ /* 0x000fe2000784c0ff */
[----:B------:R-:W-:Y:S01]  /*57a0*/  IMAD R48, R45, 0x80, R46 ;  /* 0x000000802d307824 */ /* 0x000fe200078e022e */
[----:B------:R-:W-:Y:S01]  /*57b0*/  @P1 SEL R0, RZ, 0xffffffff, P3 ;  /* 0xffffffffff001807 */ /* 0x000fe20001800000 */
[----:B------:R-:W-:Y:S01]  /*57c0*/  IMAD R106, R101, -0x10, R99 ;  /* 0xfffffff0656a7824 */ /* 0x000fe200078e0263 */
[----:B------:R-:W-:Y:S01]  /*57d0*/  LOP3.LUT R97, R97, 0x1, RZ, 0x3c, !PT ;  /* 0x0000000161617812 */ /* 0x000fe200078e3cff */
[----:B------:R-:W-:Y:S01]  /*57e0*/  IMAD.MOV.U32 R65, RZ, RZ, RZ ;  /* 0x000000ffff417224 */ /* 0x000fe200078e00ff */
[----:B------:R-:W-:Y:S02]  /*57f0*/  @P0 SEL R0, R3, R0, !P2 ;  /* 0x0000000003000207 */ /* 0x000fe40005000000 */
[----:B------:R-:W-:Y:S02]  /*5800*/  CS2R R78, SRZ ;  /* 0x00000000004e7805 */ /* 0x000fe4000001ff00 */
[----:B------:R-:W-:Y:S02]  /*5810*/  LEA R64, R45, UR48, 0x3 ;  /* 0x000000302d407c11 */ /* 0x000fe4000f8e18ff */
[----:B------:R-:W-:Y:S02]  /*5820*/  CS2R R76, SRZ ;  /* 0x00000000004c7805 */ /* 0x000fe4000001ff00 */
[----:B------:R-:W-:Y:S02]  /*5830*/  @P1 LOP3.LUT R0, R0, 0x1, RZ, 0xc0, !PT ;  /* 0x0000000100001812 */ /* 0x000fe400078ec0ff */
[----:B------:R-:W-:Y:S02]  /*5840*/  CS2R R70, SRZ ;  /* 0x0000000000467805 */ /* 0x000fe4000001ff00 */
[----:B------:R-:W-:Y:S02]  /*5850*/  PLOP3.LUT P2, PT, PT, PT, UP1, 0x80, 0x8 ;  /* 0x000000000008781c */ /* 0x000fe40003f4f018 */
[----:B------:R-:W-:Y:S02]  /*5860*/  CS2R R68, SRZ ;  /* 0x0000000000447805 */ /* 0x000fe4000001ff00 */
[----:B------:R-:W-:Y:S02]  /*5870*/  ISETP.NE.U32.OR P5, PT, R0, 0x1, !P1 ;  /* 0x000000010000780c */ /* 0x000fe40004fa5470 */
[----:B------:R-:W-:Y:S02]  /*5880*/  CS2R R62, SRZ ;  /* 0x00000000003e7805 */ /* 0x000fe4000001ff00 */
[----:B------:R-:W-:Y:S02]  /*5890*/  LOP3.LUT P4, R104, R88, 0xff, RZ, 0xc0, !PT ;  /* 0x000000ff58687812 */ /* 0x000fe4000788c0ff */
[----:B------:R-:W-:Y:S02]  /*58a0*/  CS2R R60, SRZ ;  /* 0x00000000003c7805 */ /* 0x000fe4000001ff00 */
[----:B------:R-:W-:Y:S02]  /*58b0*/  SEL R2, RZ, 0xffffffff, P3 ;  /* 0xffffffffff027807 */ /* 0x000fe40001800000 */
[----:B------:R-:W-:Y:S02]  /*58c0*/  CS2R R58, SRZ ;  /* 0x00000000003a7805 */ /* 0x000fe4000001ff00 */
[----:B------:R-:W-:Y:S02]  /*58d0*/  P2R R107, PR, RZ, 0x20 ;  /* 0x00000020ff6b7803 */ /* 0x000fe40000000000 */
[----:B------:R-:W-:Y:S02]  /*58e0*/  CS2R R56, SRZ ;  /* 0x0000000000387805 */ /* 0x000fe4000001ff00 */
[----:B------:R-:W-:Y:S02]  /*58f0*/  @P2 SEL R2, R3, R2, !P4 ;  /* 0x0000000203022207 */ /* 0x000fe40006000000 */
[----:B------:R-:W-:Y:S02]  /*5900*/  @P5 SHF.L.U32 R0, R97, 0x1f, RZ ;  /* 0x0000001f61005819 */ /* 0x000fe400000006ff */
[----:B------:R-:W-:Y:S02]  /*5910*/  LOP3.LUT R2, R2, 0x1, RZ, 0xc0, !PT ;  /* 0x0000000102027812 */ /* 0x000fe400078ec0ff */
[----:B------:R1:W3:Y:S02]  /*5920*/  @P5 SYNCS.PHASECHK.TRANS64.TRYWAIT P1, [UR48+0x60], R0 ;  /* 0x00006000ff0055a7 */ /* 0x0002e40008021130 */
[----:B------:R-:W-:Y:S04]  /*5930*/  ISETP.NE.U32.AND P2, PT, R2, 0x1, PT ;  /* 0x000000010200780c */ /* 0x000fe80003f45070 */
[----:B------:R-:W-:Y:S02]  /*5940*/  P2R R67, PR, RZ, 0x4 ;  /* 0x00000004ff437803 */ /* 0x000fe40000000000 */
[----:B-1----:R-:W-:Y:S04]  /*5950*/  SHF.L.U32 R0, R96, 0x1f, RZ ;  /* 0x0000001f60007819 */ /* 0x002fe800000006ff */
[----:B------:R1:W4:Y:S01]  /*5960*/  SYNCS.PHASECHK.TRANS64.TRYWAIT P0, [R64+URZ+0xd0], R0 ;  /* 0x0000d000400075a7 */ /* 0x00032200080011ff */
[----:B---3--:R-:W-:Y:S01]  /*5970*/  @P5 SEL R66, RZ, 0x1, !P1 ;  /* 0x00000001ff425807 */ /* 0x008fe20004800000 */
[----:B-1----:R-:W-:Y:S06]  /*5980*/  @!P5 BRA `(.L_x_93) ;  /* 0x000000000058d947 */ /* 0x002fec0003800000 */
[----:B------:R-:W-:Y:S01]  /*5990*/  IMAD.MOV.U32 R79, RZ, RZ, RZ ;  /* 0x000000ffff4f7224 */ /* 0x000fe200078e00ff */
[----:B------:R-:W-:Y:S01]  /*59a0*/  ISETP.NE.AND P1, PT, R66, RZ, PT ;  /* 0x000000ff4200720c */ /* 0x000fe20003f25270 */
[----:B------:R-:W-:Y:S01]  /*59b0*/  BSSY B0, `(.L_x_94) ;  /* 0x000000c000007945 */ /* 0x000fe20003800000 */
[----:B------:R-:W-:Y:S02]  /*59c0*/  CS2R R58, SRZ ;  /* 0x00000000003a7805 */ /* 0x000fe4000001ff00 */
[----:B------:R-:W-:Y:S02]  /*59d0*/  CS2R R56, SRZ ;  /* 0x0000000000387805 */ /* 0x000fe4000001ff00 */
[----:B------:R-:W-:Y:S02]  /*59e0*/  CS2R R62, SRZ ;  /* 0x00000000003e7805 */ /* 0x000fe4000001ff00 */
[----:B------:R-:W-:Y:S02]  /*59f0*/  CS2R R60, SRZ ;  /* 0x00000000003c7805 */ /* 0x000fe4000001ff00 */
[----:B------:R-:W-:Y:S02]  /*5a00*/  CS2R R70, SRZ ;  /* 0x0000000000467805 */ /* 0x000fe4000001ff00 */
[----:B------:R-:W-:Y:S02]  /*5a10*/  CS2R R68, SRZ ;  /* 0x0000000000447805 */ /* 0x000fe4000001ff00 */
[----:B------:R-:W-:Y:S01]  /*5a20*/  CS2R R76, SRZ ;  /* 0x00000000004c7805 */ /* 0x000fe2000001ff00 */
[----:B------:R-:W-:Y:S06]  /*5a30*/  @P1 BRA `(.L_x_95) ;  /* 0x00000000000c1947 */ /* 0x000fec0003800000 */
[----:B------:R-:W-:Y:S04]  /*5a40*/  SHF.L.U32 R3, R97, 0x1f, RZ ;  /* 0x0000001f61037819 */ /* 0x000fe800000006ff */
[----:B------:R-:W1:Y:S02]  /*5a50*/  SYNCS.PHASECHK.TRANS64.TRYWAIT P1, [UR48+0x60], R3 ;  /* 0x00006003ff0075a7 */ /* 0x000e640008021130 */
[----:B-1----:R-:W-:Y:S05]  /*5a60*/  @!P1 BRA `(.L_x_96) ;  /* 0x0000003c00949947 */ /* 0x002fea0003800000 */
.L_x_95:
[----:B------:R-:W-:Y:S05]  /*5a70*/  BSYNC B0 ;  /* 0x0000000000007941 */ /* 0x000fea0003800000 */
.L_x_94:
[----:B------:R-:W-:Y:S01]  /*5a80*/  ISETP.NE.AND P1, PT, R67, RZ, PT ;  /* 0x000000ff4300720c */ /* 0x000fe20003f25270 */
[----:B------:R-:W-:Y:S11]  /*5a90*/  HFMA2 R65, -RZ, RZ, 0, 5.9604644775390625e-08 ;  /* 0x00000001ff417431 */ /* 0x000ff600000001ff */
[----:B------:R-:W-:Y:S01]  /*5aa0*/  @!UPT UIADD3 URZ, UPT, UPT, URZ, URZ, URZ ;  /* 0x000000fffffff290 */ /* 0x000fe2000fffe0ff */
[----:B------:R3:W1:Y:S04]  /*5ab0*/  @P1 LDS.128 R56, [R100] ;  /* 0x0000000064381984 */ /* 0x0006680000000c00 */
[----:B------:R3:W1:Y:S04]  /*5ac0*/  @P1 LDS.128 R60, [R99+0x10] ;  /* 0x00001000633c1984 */ /* 0x0006680000000c00 */
[----:B------:R3:W1:Y:S04]  /*5ad0*/  @P1 LDS.128 R68, [R98+0x20] ;  /* 0x0000200062441984 */ /* 0x0006680000000c00 */
[----:B------:R3:W1:Y:S02]  /*5ae0*/  @P1 LDS.128 R76, [R106+0x30] ;  /* 0x000030006a4c1984 */ /* 0x0006640000000c00 */
.L_x_93:
[----:B------:R-:W-:Y:S05]  /*5af0*/  BSYNC B1 ;  /* 0x0000000000017941 */ /* 0x000fea0003800000 */
.L_x_92:
[----:B-1----:R-:W-:Y:S04]  /*5b00*/  SHF.R.U32.HI R2, RZ, 0x15, R48 ;  /* 0x00000015ff027819 */ /* 0x002fe80000011630 */
[----:B------:R-:W-:Y:S01]  /*5b10*/  LOP3.LUT P1, RZ, R2, 0x3, R92, 0x48, !PT ;  /* 0x0000000302ff7812 */ /* 0x000fe2000782485c */
[----:B------:R-:W-:Y:S01]  /*5b20*/  @!UPT UIADD3 URZ, UPT, UPT, URZ, URZ, URZ ;  /* 0x000000fffffff290 */ /* 0x000fe2000fffe0ff */
[----:B----4-:R-:W-:Y:S11]  /*5b30*/  @P0 BRA `(.L_x_97) ;  /* 0x0000000000080947 */ /* 0x010ff60003800000 */
[----:B------:R-:W1:Y:S02]  /*5b40*/  SYNCS.PHASECHK.TRANS64.TRYWAIT P0, [R64+URZ+0xd0], R0 ;  /* 0x0000d000400075a7 */ /* 0x000e6400080011ff */
[----:B-1----:R-:W-:Y:S05]  /*5b50*/  @!P0 BRA `(.L_x_98) ;  /* 0x0000003c00708947 */ /* 0x002fea0003800000 */
.L_x_97:
[----:B------:R-:W-:Y:S05]  /*5b60*/  @!P1 BRA `(.L_x_99) ;  /* 0x0000000000409947 */ /* 0x000fea0003800000 */
[----:B------:R-:W4:Y:S01]  /*5b70*/  LDCU.64 UR8, c[0x4][0x70] ;  /* 0x01000e00ff0877ac */ /* 0x000f220008000a00 */
[----:B------:R-:W-:Y:S01]  /*5b80*/  MOV R3, 0x0 ;  /* 0x0000000000037802 */ /* 0x000fe20000000f00 */
[----:B------:R-:W-:Y:S02]  /*5b90*/  HFMA2 R12, -RZ, RZ, 0, 5.9604644775390625e-08 ;  /* 0x00000001ff0c7431 */ /* 0x000fe400000001ff */
[----:B------:R-:W-:Y:S02]  /*5ba0*/  IMAD.MOV.U32 R8, RZ, RZ, 0x192 ;  /* 0x00000192ff087424 */ /* 0x000fe400078e00ff */
[----:B------:R-:W-:Y:S01]  /*5bb0*/  IMAD.MOV.U32 R13, RZ, RZ, RZ ;  /* 0x000000ffff0d7224 */ /* 0x000fe200078e00ff */
[----:B------:R-:W5:Y:S01]  /*5bc0*/  LDCU.64 UR6, c[0x4][0x78] ;  /* 0x01000f00ff0677ac */ /* 0x000f620008000a00 */
[----:B------:R-:W1:Y:S01]  /*5bd0*/  LDC.64 R2, c[0x4][R3] ;  /* 0x0100000003027b82 */ /* 0x000e620000000a00 */
[----:B------:R-:W2:Y:S01]  /*5be0*/  LDCU.64 UR4, c[0x4][0x10] ;  /* 0x01000200ff0477ac */ /* 0x000ea20008000a00 */
[----:B----4-:R-:W-:Y:S01]  /*5bf0*/  MOV R5, UR9 ;  /* 0x0000000900057c02 */ /* 0x010fe20008000f00 */
[----:B------:R-:W-:Y:S01]  /*5c00*/  IMAD.U32 R4, RZ, RZ, UR8 ;  /* 0x00000008ff047e24 */ /* 0x000fe2000f8e00ff */
[----:B-----5:R-:W-:Y:S01]  /*5c10*/  MOV R7, UR7 ;  /* 0x0000000700077c02 */ /* 0x020fe20008000f00 */
[----:B------:R-:W-:Y:S01]  /*5c20*/  IMAD.U32 R6, RZ, RZ, UR6 ;  /* 0x00000006ff067e24 */ /* 0x000fe2000f8e00ff */
[----:B--2---:R-:W-:Y:S01]  /*5c30*/  MOV R11, UR5 ;  /* 0x00000005000b7c02 */ /* 0x004fe20008000f00 */
[----:B------:R-:W-:Y:S02]  /*5c40*/  IMAD.U32 R10, RZ, RZ, UR4 ;  /* 0x00000004ff0a7e24 */ /* 0x000fe4000f8e00ff */
[----:B------:R-:W-:Y:S07]  /*5c50*/  LEPC R20, `(.L_x_99) ;  /* 0x000000001014794e */ /* 0x000fee0000000000 */
[----:B-1-3--:R-:W-:Y:S05]  /*5c60*/  CALL.ABS.NOINC R2 ;  /* 0x0000000002007343 */ /* 0x00afea0003c00000 */
.L_x_99:
[----:B------:R-:W-:Y:S01]  /*5c70*/  SHF.L.U32 R50, R56, 0x10, RZ ;  /* 0x0000001038327819 */ /* 0x000fe200000006ff */
[----:B------:R-:W-:Y:S05]  /*5c80*/  WARPSYNC.ALL ;  /* 0x0000000000007948 */ /* 0x000fea0003800000 */
[----:B------:R-:W-:Y:S01]  /*5c90*/  R2UR UR4, R48 ;  /* 0x00000000300472ca */ /* 0x000fe200000e0000 */
[----:B------:R-:W-:Y:S01]  /*5ca0*/  BSSY.RECONVERGENT B0, `(.L_x_100) ;  /* 0x0000088000007945 */ /* 0x000fe20003800200 */
[----:B------:R-:W-:Y:S02]  /*5cb0*/  LOP3.LUT R51, R56, 0xffff0000, RZ, 0xc0, !PT ;  /* 0xffff000038337812 */ /* 0x000fe400078ec0ff */
[----:B------:R-:W-:Y:S02]  /*5cc0*/  SHF.L.U32 R52, R57, 0x10, RZ ;  /* 0x0000001039347819 */ /* 0x000fe400000006ff */
[----:B------:R-:W-:Y:S07]  /*5cd0*/  ISETP.NE.AND P0, PT, R102, RZ, PT ;  /* 0x000000ff6600720c */ /* 0x000fee0003f05270 */
[----:B------:R-:W1:Y:S02]  /*5ce0*/  LDTM.x32 R4, tmem[UR4] ;  /* 0x00000004000479ee */ /* 0x000e6400082c0000 */
[C---:B-12---:R-:W-:Y:S01]  /*5cf0*/  FMUL R0, R47.reuse, R4 ;  /* 0x000000042f007220 */ /* 0x046fe20000400000 */
[C---:B------:R-:W-:Y:S01]  /*5d00*/  FMUL R2, R47.reuse, R5 ;  /* 0x000000052f027220 */ /* 0x040fe20000400000 */
[C---:B------:R-:W-:Y:S01]  /*5d10*/  FMUL R4, R47.reuse, R8 ;  /* 0x000000082f047220 */ /* 0x040fe20000400000 */
[C---:B------:R-:W-:Y:S01]  /*5d20*/  FMUL R3, R47.reuse, R6 ;  /* 0x000000062f037220 */ /* 0x040fe20000400000 */
[C---:B------:R-:W-:Y:S01]  /*5d30*/  FMUL R5, R47.reuse, R9 ;  /* 0x000000092f057220 */ /* 0x040fe20000400000 */
[C---:B------:R-:W-:Y:S01]  /*5d40*/  FMUL R8, R47.reuse, R12 ;  /* 0x0000000c2f087220 */ /* 0x040fe20000400000 */
[C---:B------:R-:W-:Y:S01]  /*5d50*/  FMUL R6, R47.reuse, R10 ;  /* 0x0000000a2f067220 */ /* 0x040fe20000400000 */
[C---:B------:R-:W-:Y:S01]  /*5d60*/  FMUL R9, R47.reuse, R13 ;  /* 0x0000000d2f097220 */ /* 0x040fe20000400000 */
[----:B------:R-:W-:Y:S01]  /*5d70*/  FMUL R12, R47, R16 ;  /* 0x000000102f0c7220 */ /* 0x000fe20000400000 */
[----:B------:R-:W-:Y:S01]  /*5d80*/  FFMA R0, R49, R50, R0 ;  /* 0x0000003231007223 */ /* 0x000fe20000000000 */
[C---:B------:R-:W-:Y:S01]  /*5d90*/  FMUL R10, R47.reuse, R14 ;  /* 0x0000000e2f0a7220 */ /* 0x040fe20000400000 */
[C---:B------:R-:W-:Y:S01]  /*5da0*/  FMUL R13, R47.reuse, R17 ;  /* 0x000000112f0d7220 */ /* 0x040fe20000400000 */
[----:B------:R-:W-:Y:S01]  /*5db0*/  FMUL R16, R47, R20 ;  /* 0x000000142f107220 */ /* 0x000fe20000400000 */
[----:B------:R-:W-:Y:S01]  /*5dc0*/  FFMA R2, R49, R51, R2 ;  /* 0x0000003331027223 */ /* 0x000fe20000000002 */
[C---:B------:R-:W-:Y:S01]  /*5dd0*/  FMUL R14, R47.reuse, R18 ;  /* 0x000000122f0e7220 */ /* 0x040fe20000400000 */
        /* <DEDUP_REMOVED lines=8> */
[----:B------:R-:W-:Y:S01]  /*5e60*/  LOP3.LUT R32, R57, 0xffff0000, RZ, 0xc0, !PT ;  /* 0xffff000039207812 */ /* 0x000fe200078ec0ff */
[C---:B------:R-:W-:Y:S01]  /*5e70*/  FMUL R26, R47.reuse, R30 ;  /* 0x0000001e2f1a7220 */ /* 0x040fe20000400000 */
[----:B------:R-:W-:Y:S01]  /*5e80*/  FMUL R29, R47, R33 ;  /* 0x000000212f1d7220 */ /* 0x000fe20000400000 */
[----:B------:R-:W-:Y:S01]  /*5e90*/  SHF.L.U32 R33, R58, 0x10, RZ ;  /* 0x000000103a217819 */ /* 0x000fe200000006ff */
[----:B------:R-:W-:Y:S01]  /*5ea0*/  FFMA R3, R49, R52, R3 ;  /* 0x0000003431037223 */ /* 0x000fe20000000003 */
[----:B------:R-:W-:Y:S01]  /*5eb0*/  F2FP.BF16.F32.PACK_AB R52, R2, R0 ;  /* 0x000000000234723e */ /* 0x000fe200000010ff */
[----:B------:R-:W-:Y:S01]  /*5ec0*/  FMUL R7, R47, R7 ;  /* 0x000000072f077220 */ /* 0x000fe20000400000 */
[----:B------:R-:W-:Y:S01]  /*5ed0*/  SHF.L.U32 R0, R59, 0x10, RZ ;  /* 0x000000103b007819 */ /* 0x000fe200000006ff */
[----:B------:R-:W-:Y:S01]  /*5ee0*/  FMUL R30, R47, R34 ;  /* 0x000000222f1e7220 */ /* 0x000fe20000400000 */
[----:B------:R-:W-:Y:S01]  /*5ef0*/  LOP3.LUT R34, R58, 0xffff0000, RZ, 0xc0, !PT ;  /* 0xffff00003a227812 */ /* 0x000fe200078ec0ff */
[----:B------:R-:W-:Y:S01]  /*5f00*/  FFMA R7, R49, R32, R7 ;  /* 0x0000002031077223 */ /* 0x000fe20000000007 */
[----:B------:R-:W-:Y:S01]  /*5f10*/  LOP3.LUT R2, R59, 0xffff0000, RZ, 0xc0, !PT ;  /* 0xffff00003b027812 */ /* 0x000fe200078ec0ff */
[----:B------:R-:W-:Y:S01]  /*5f20*/  FFMA R4, R49, R33, R4 ;  /* 0x0000002131047223 */ /* 0x000fe20000000004 */
[----:B------:R-:W-:Y:S01]  /*5f30*/  FMUL R11, R47, R11 ;  /* 0x0000000b2f0b7220 */ /* 0x000fe20000400000 */
[----:B------:R-:W-:Y:S01]  /*5f40*/  FFMA R5, R49, R34, R5 ;  /* 0x0000002231057223 */ /* 0x000fe20000000005 */
[----:B------:R-:W-:Y:S01]  /*5f50*/  F2FP.BF16.F32.PACK_AB R53, R7, R3 ;  /* 0x000000030735723e */ /* 0x000fe200000010ff */
[C---:B------:R-:W-:Y:S01]  /*5f60*/  FFMA R6, R49.reuse, R0, R6 ;  /* 0x0000000031067223 */ /* 0x040fe20000000006 */
[C---:B------:R-:W-:Y:S01]  /*5f70*/  SHF.L.U32 R0, R60.reuse, 0x10, RZ ;  /* 0x000000103c007819 */ /* 0x040fe200000006ff */
[----:B------:R-:W-:Y:S01]  /*5f80*/  FFMA R11, R49, R2, R11 ;  /* 0x00000002310b7223 */ /* 0x000fe2000000000b */
[----:B------:R-:W-:Y:S01]  /*5f90*/  LOP3.LUT R2, R60, 0xffff0000, RZ, 0xc0, !PT ;  /* 0xffff00003c027812 */ /* 0x000fe200078ec0ff */
[----:B------:R-:W-:Y:S01]  /*5fa0*/  FMUL R15, R47, R15 ;  /* 0x0000000f2f0f7220 */ /* 0x000fe20000400000 */
[----:B------:R-:W-:Y:S01]  /*5fb0*/  SHF.L.U32 R3, R61, 0x10, RZ ;  /* 0x000000103d037819 */ /* 0x000fe200000006ff */
[----:B------:R-:W-:Y:S01]  /*5fc0*/  FFMA R8, R49, R0, R8 ;  /* 0x0000000031087223 */ /* 0x000fe20000000008 */
[----:B------:R-:W-:Y:S01]  /*5fd0*/  LOP3.LUT R0, R61, 0xffff0000, RZ, 0xc0, !PT ;  /* 0xffff00003d007812 */ /* 0x000fe200078ec0ff */
[C---:B------:R-:W-:Y:S01]  /*5fe0*/  FFMA R9, R49.reuse, R2, R9 ;  /* 0x0000000231097223 */ /* 0x040fe20000000009 */
[C---:B------:R-:W-:Y:S01]  /*5ff0*/  SHF.L.U32 R2, R62.reuse, 0x10, RZ ;  /* 0x000000103e027819 */ /* 0x040fe200000006ff */
[----:B------:R-:W-:Y:S01]  /*6000*/  FFMA R10, R49, R3, R10 ;  /* 0x00000003310a7223 */ /* 0x000fe2000000000a */
[----:B------:R-:W-:Y:S01]  /*6010*/  SHF.L.U32 R3, R63, 0x10, RZ ;  /* 0x000000103f037819 */ /* 0x000fe200000006ff */
[C---:B------:R-:W-:Y:S01]  /*6020*/  FFMA R15, R49.reuse, R0, R15 ;  /* 0x00000000310f7223 */ /* 0x040fe2000000000f */
[----:B------:R-:W-:Y:S01]  /*6030*/  LOP3.LUT R0, R62, 0xffff0000, RZ, 0xc0, !PT ;  /* 0xffff00003e007812 */ /* 0x000fe200078ec0ff */
[----:B------:R-:W-:Y:S01]  /*6040*/  FFMA R12, R49, R2, R12 ;  /* 0x00000002310c7223 */ /* 0x000fe2000000000c */
[C---:B------:R-:W-:Y:S01]  /*6050*/  SHF.L.U32 R2, R68.reuse, 0x10, RZ ;  /* 0x0000001044027819 */ /* 0x040fe200000006ff */
[----:B------:R-:W-:Y:S01]  /*6060*/  FMUL R19, R47, R19 ;  /* 0x000000132f137220 */ /* 0x000fe20000400000 */
[----:B------:R-:W-:Y:S01]  /*6070*/  F2FP.BF16.F32.PACK_AB R54, R5, R4 ;  /* 0x000000040536723e */ /* 0x000fe200000010ff */
[----:B------:R-:W-:Y:S01]  /*6080*/  FFMA R13, R49, R0, R13 ;  /* 0x00000000310d7223 */ /* 0x000fe2000000000d */
[----:B------:R-:W-:Y:S01]  /*6090*/  LOP3.LUT R0, R63, 0xffff0000, RZ, 0xc0, !PT ;  /* 0xffff00003f007812 */ /* 0x000fe200078ec0ff */
[----:B------:R-:W-:Y:S01]  /*60a0*/  FFMA R14, R49, R3, R14 ;  /* 0x00000003310e7223 */ /* 0x000fe2000000000e */
[----:B------:R-:W-:Y:S01]  /*60b0*/  LOP3.LUT R3, R68, 0xffff0000, RZ, 0xc0, !PT ;  /* 0xffff000044037812 */ /* 0x000fe200078ec0ff */
[----:B------:R-:W-:Y:S01]  /*60c0*/  FMUL R23, R47, R23 ;  /* 0x000000172f177220 */ /* 0x000fe20000400000 */
[----:B------:R-:W-:Y:S01]  /*60d0*/  F2FP.BF16.F32.PACK_AB R55, R11, R6 ;  /* 0x000000060b37723e */ /* 0x000fe200000010ff */
[----:B------:R-:W-:Y:S01]  /*60e0*/  FFMA R19, R49, R0, R19 ;  /* 0x0000000031137223 */ /* 0x000fe20000000013 */
[----:B------:R-:W-:Y:S01]  /*60f0*/  SHF.L.U32 R0, R69, 0x10, RZ ;  /* 0x0000001045007819 */ /* 0x000fe200000006ff */
[----:B------:R-:W-:Y:S01]  /*6100*/  FFMA R16, R49, R2, R16 ;  /* 0x0000000231107223 */ /* 0x000fe20000000010 */
[----:B------:R-:W-:Y:S01]  /*6110*/  LOP3.LUT R2, R69, 0xffff0000, RZ, 0xc0, !PT ;  /* 0xffff000045027812 */ /* 0x000fe200078ec0ff */
[----:B------:R-:W-:Y:S01]  /*6120*/  FFMA R17, R49, R3, R17 ;  /* 0x0000000331117223 */ /* 0x000fe20000000011 */
[----:B------:R-:W-:Y:S01]  /*6130*/  SHF.L.U32 R3, R71, 0x10, RZ ;  /* 0x0000001047037819 */ /* 0x000fe200000006ff */
[----:B------:R-:W-:Y:S01]  /*6140*/  FFMA R18, R49, R0, R18 ;  /* 0x0000000031127223 */ /* 0x000fe20000000012 */
[C---:B------:R-:W-:Y:S01]  /*6150*/  SHF.L.U32 R0, R70.reuse, 0x10, RZ ;  /* 0x0000001046007819 */ /* 0x040fe200000006ff */
[----:B------:R1:W-:Y:S01]  /*6160*/  STS.128 [R100], R52 ;  /* 0x0000003464007388 */ /* 0x0003e20000000c00 */
[----:B------:R-:W-:Y:S01]  /*6170*/  F2FP.BF16.F32.PACK_AB R8, R9, R8 ;  /* 0x000000080908723e */ /* 0x000fe200000010ff */
[C---:B------:R-:W-:Y:S01]  /*6180*/  FFMA R23, R49.reuse, R2, R23 ;  /* 0x0000000231177223 */ /* 0x040fe20000000017 */
[----:B------:R-:W-:Y:S01]  /*6190*/  LOP3.LUT R2, R70, 0xffff0000, RZ, 0xc0, !PT ;  /* 0xffff000046027812 */ /* 0x000fe200078ec0ff */
[----:B------:R-:W-:Y:S01]  /*61a0*/  FFMA R20, R49, R0, R20 ;  /* 0x0000000031147223 */ /* 0x000fe20000000014 */
[----:B------:R-:W-:Y:S01]  /*61b0*/  LOP3.LUT R0, R71, 0xffff0000, RZ, 0xc0, !PT ;  /* 0xffff000047007812 */ /* 0x000fe200078ec0ff */
[----:B------:R-:W-:Y:S01]  /*61c0*/  FMUL R27, R47, R27 ;  /* 0x0000001b2f1b7220 */ /* 0x000fe20000400000 */
[----:B------:R-:W-:Y:S01]  /*61d0*/  F2FP.BF16.F32.PACK_AB R9, R15, R10 ;  /* 0x0000000a0f09723e */ /* 0x000fe200000010ff */
[C---:B------:R-:W-:Y:S01]  /*61e0*/  FFMA R21, R49.reuse, R2, R21 ;  /* 0x0000000231157223 */ /* 0x040fe20000000015 */
[C---:B------:R-:W-:Y:S01]  /*61f0*/  FFMA R22, R49.reuse, R3, R22 ;  /* 0x0000000331167223 */ /* 0x040fe20000000016 */
[----:B------:R-:W-:Y:S01]  /*6200*/  FFMA R27, R49, R0, R27 ;  /* 0x00000000311b7223 */ /* 0x000fe2000000001b */
[C---:B------:R-:W-:Y:S01]  /*6210*/  SHF.L.U32 R2, R76.reuse, 0x10, RZ ;  /* 0x000000104c027819 */ /* 0x040fe200000006ff */
[C---:B------:R-:W-:Y:S01]  /*6220*/  FMUL R31, R47.reuse, R31 ;  /* 0x0000001f2f1f7220 */ /* 0x040fe20000400000 */
[----:B------:R-:W-:Y:S01]  /*6230*/  LOP3.LUT R0, R76, 0xffff0000, RZ, 0xc0, !PT ;  /* 0xffff00004c007812 */ /* 0x000fe200078ec0ff */
[----:B------:R-:W-:Y:S01]  /*6240*/  FMUL R35, R47, R35 ;  /* 0x000000232f237220 */ /* 0x000fe20000400000 */
[----:B------:R-:W-:Y:S01]  /*6250*/  SHF.L.U32 R3, R77, 0x10, RZ ;  /* 0x000000104d037819 */ /* 0x000fe200000006ff */
[----:B------:R-:W-:Y:S01]  /*6260*/  FFMA R24, R49, R2, R24 ;  /* 0x0000000231187223 */ /* 0x000fe20000000018 */
[----:B------:R-:W-:Y:S01]  /*6270*/  F2FP.BF16.F32.PACK_AB R10, R13, R12 ;  /* 0x0000000c0d0a723e */ /* 0x000fe200000010ff */
[----:B------:R-:W-:Y:S01]  /*6280*/  FFMA R25, R49, R0, R25 ;  /* 0x0000000031197223 */ /* 0x000fe20000000019 */
[----:B------:R-:W-:Y:S01]  /*6290*/  F2FP.BF16.F32.PACK_AB R11, R19, R14 ;  /* 0x0000000e130b723e */ /* 0x000fe200000010ff */
[----:B------:R-:W-:Y:S01]  /*62a0*/  FFMA R26, R49, R3, R26 ;  /* 0x00000003311a7223 */ /* 0x000fe2000000001a */
[----:B------:R-:W-:Y:S02]  /*62b0*/  LOP3.LUT R0, R77, 0xffff0000, RZ, 0xc0, !PT ;  /* 0xffff00004d007812 */ /* 0x000fe400078ec0ff */
[C---:B------:R-:W-:Y:S01]  /*62c0*/  SHF.L.U32 R2, R78.reuse, 0x10, RZ ;  /* 0x000000104e027819 */ /* 0x040fe200000006ff */
[----:B------:R1:W-:Y:S01]  /*62d0*/  STS.128 [R99+0x10], R8 ;  /* 0x0000100863007388 */ /* 0x0003e20000000c00 */
[----:B------:R-:W-:Y:S01]  /*62e0*/  LOP3.LUT R3, R78, 0xffff0000, RZ, 0xc0, !PT ;  /* 0xffff00004e037812 */ /* 0x000fe200078ec0ff */
[----:B------:R-:W-:Y:S01]  /*62f0*/  FFMA R31, R49, R0, R31 ;  /* 0x00000000311f7223 */ /* 0x000fe2000000001f */
[----:B------:R-:W-:Y:S01]  /*6300*/  SHF.L.U32 R4, R79, 0x10, RZ ;  /* 0x000000104f047819 */ /* 0x000fe200000006ff */
[----:B------:R-:W-:Y:S01]  /*6310*/  FFMA R28, R49, R2, R28 ;  /* 0x00000002311c7223 */ /* 0x000fe2000000001c */
[----:B------:R-:W-:Y:S01]  /*6320*/  F2FP.BF16.F32.PACK_AB R16, R17, R16 ;  /* 0x000000101110723e */ /* 0x000fe200000010ff */
[----:B------:R-:W-:Y:S01]  /*6330*/  FFMA R29, R49, R3, R29 ;  /* 0x00000003311d7223 */ /* 0x000fe2000000001d */
[----:B------:R-:W-:Y:S01]  /*6340*/  LOP3.LUT R5, R79, 0xffff0000, RZ, 0xc0, !PT ;  /* 0xffff00004f057812 */ /* 0x000fe200078ec0ff */
[----:B------:R-:W-:Y:S01]  /*6350*/  FFMA R30, R49, R4, R30 ;  /* 0x00000004311e7223 */ /* 0x000fe2000000001e */
[----:B------:R-:W-:Y:S02]  /*6360*/  F2FP.BF16.F32.PACK_AB R17, R23, R18 ;  /* 0x000000121711723e */ /* 0x000fe400000010ff */
[----:B------:R-:W-:Y:S01]  /*6370*/  F2FP.BF16.F32.PACK_AB R18, R21, R20 ;  /* 0x000000141512723e */ /* 0x000fe200000010ff */
[----:B------:R-:W-:Y:S01]  /*6380*/  FFMA R35, R49, R5, R35 ;  /* 0x0000000531237223 */ /* 0x000fe20000000023 */
[----:B------:R-:W-:Y:S02]  /*6390*/  F2FP.BF16.F32.PACK_AB R19, R27, R22 ;  /* 0x000000161b13723e */ /* 0x000fe400000010ff */
[----:B------:R-:W-:Y:S02]  /*63a0*/  F2FP.BF16.F32.PACK_AB R24, R25, R24 ;  /* 0x000000181918723e */ /* 0x000fe400000010ff */
[----:B------:R-:W-:Y:S01]  /*63b0*/  F2FP.BF16.F32.PACK_AB R25, R31, R26 ;  /* 0x0000001a1f19723e */ /* 0x000fe200000010ff */
[----:B------:R1:W-:Y:S01]  /*63c0*/  STS.128 [R98+0x20], R16 ;  /* 0x0000201062007388 */ /* 0x0003e20000000c00 */
[----:B------:R-:W-:Y:S02]  /*63d0*/  F2FP.BF16.F32.PACK_AB R26, R29, R28 ;  /* 0x0000001c1d1a723e */ /* 0x000fe400000010ff */
[----:B------:R-:W-:Y:S05]  /*63e0*/  F2FP.BF16.F32.PACK_AB R27, R35, R30 ;  /* 0x0000001e231b723e */ /* 0x000fea00000010ff */
[----:B------:R1:W-:Y:S01]  /*63f0*/  STS.128 [R106+0x30], R24 ;  /* 0x000030186a007388 */ /* 0x0003e20000000c00 */
[----:B------:R-:W-:Y:S01]  /*6400*/  @!PT LDS RZ, [RZ] ;  /* 0x00000000fffff984 */ /* 0x000fe20000000800 */
[----:B------:R-:W-:Y:S01]  /*6410*/  @!PT LDS RZ, [RZ] ;  /* 0x00000000fffff984 */ /* 0x000fe20000000800 */
[----:B------:R-:W-:Y:S01]  /*6420*/  @!PT LDS RZ, [RZ] ;  /* 0x00000000fffff984 */ /* 0x000fe20000000800 */
[----:B------:R-:W-:Y:S01]  /*6430*/  @!PT LDS RZ, [RZ] ;  /* 0x00000000fffff984 */ /* 0x000fe20000000800 */
[----:B------:R2:W-:Y:S07]  /*6440*/  MEMBAR.ALL.CTA ;  /* 0x0000000000007992 */ /* 0x0005ee0000008000 */
[----:B--2---:R-:W2:Y:S02]  /*6450*/  FENCE.VIEW.ASYNC.S ;  /* 0x00000000000073c6 */ /* 0x004ea40000000000 */
[----:B--2---:R-:W-:Y:S06]  /*6460*/  BAR.SYNC.DEFER_BLOCKING 0x1, 0x80 ;  /* 0x0042000000007b1d */ /* 0x004fec0000010000 */
[----:B------:R-:W-:Y:S05]  /*6470*/  @P0 BRA `(.L_x_101) ;  /* 0x0000000000280947 */ /* 0x000fea0003800000 */
[----:B------:R-:W-:Y:S02]  /*6480*/  UIADD3 UR4, UPT, UPT, UR48, 0x200, URZ ;  /* 0x0000020030047890 */ /* 0x000fe4000fffe0ff */
[----:B------:R-:W-:Y:S01]  /*6490*/  UIADD3 UR6, UP0, UPT, UR52, 0x680, URZ ;  /* 0x0000068034067890 */ /* 0x000fe2000ff1e0ff */
[----:B------:R-:W-:Y:S03]  /*64a0*/  UMOV UR43, UR36 ;  /* 0x00000024002b7c82 */ /* 0x000fe60008000000 */
[----:B------:R-:W-:Y:S01]  /*64b0*/  MOV R93, UR4 ;  /* 0x00000004005d7c02 */ /* 0x000fe20008000f00 */
[----:B------:R-:W-:Y:S03]  /*64c0*/  UIADD3.X UR7, UPT, UPT, URZ, UR53, URZ, UP0, !UPT ;  /* 0x00000035ff077290 */ /* 0x000fe600087fe4ff */
[----:B------:R-:W-:Y:S11]  /*64d0*/  R2UR UR40, R93 ;  /* 0x000000005d2872ca */ /* 0x000ff600000e0000 */
[----:B------:R-:W-:Y:S02]  /*64e0*/  @!UPT UIADD3 URZ, UPT, UPT, URZ, URZ, URZ ;  /* 0x000000fffffff290 */ /* 0x000fe4000fffe0ff */
[----:B------:R2:W-:Y:S01]  /*64f0*/  UTMASTG.3D [UR40], [UR6] ;  /* 0x00000028060073b5 */ /* 0x0005e20008010000 */
[----:B------:R0:W-:Y:S01]  /*6500*/  UTMACMDFLUSH ;  /* 0x00000000000079b7 */ /* 0x0001e20000000000 */
[----:B--2---:R-:W-:Y:S04]  /*6510*/  DEPBAR.LE SB0, 0x1 ;  /* 0x000080400000791a */ /* 0x004fe80000000000 */
.L_x_101:
[----:B------:R-:W-:Y:S05]  /*6520*/  BSYNC.RECONVERGENT B0 ;  /* 0x0000000000007941 */ /* 0x000fea0003800200 */
.L_x_100:
[----:B------:R-:W-:Y:S01]  /*6530*/  BAR.SYNC.DEFER_BLOCKING 0x1, 0x80 ;  /* 0x0042000000007b1d */ /* 0x000fe20000010000 */
[----:B------:R-:W-:Y:S01]  /*6540*/  ISETP.NE.AND P1, PT, R107, RZ, PT ;  /* 0x000000ff6b00720c */ /* 0x000fe20003f25270 */
[----:B------:R-:W-:Y:S01]  /*6550*/  UISETP.NE.AND UP0, UPT, UR49, URZ, UPT ;  /* 0x000000ff3100728c */ /* 0x000fe2000bf05270 */
[----:B------:R-:W-:Y:S11]  /*6560*/  LEA R2, R65, UR48, 0x3 ;  /* 0x0000003041027c11 */ /* 0x000ff6000f8e18ff */
[----:B------:R-:W-:Y:S01]  /*6570*/  @P1 SHF.L.U32 R3, R97, 0x1f, RZ ;  /* 0x0000001f61031819 */ /* 0x000fe200000006ff */
[----:B------:R-:W-:Y:S06]  /*6580*/  BRA.U !UP0, `(.L_x_102) ;  /* 0x0000000108247547 */ /* 0x000fec000b800000 */
[----:B------:R-:W-:Y:S01]  /*6590*/  IMAD.U32 R4, RZ, RZ, UR51 ;  /* 0x00000033ff047e24 */ /* 0x000fe2000f8e00ff */
[----:B------:R-:W-:Y:S01]  /*65a0*/  MOV R0, UR37 ;  /* 0x0000002500007c02 */ /* 0x000fe20008000f00 */
[----:B------:R-:W-:Y:S03]  /*65b0*/  UIADD3 UR51, UPT, UPT, UR51, 0x1, URZ ;  /* 0x0000000133337890 */ /* 0x000fe6000fffe0ff */
[----:B------:R-:W-:Y:S01]  /*65c0*/  @P1 LEA R4, R4, UR48, 0x3 ;  /* 0x0000003004041c11 */ /* 0x000fe2000f8e18ff */
[----:B------:R-:W-:Y:S04]  /*65d0*/  UISETP.NE.AND UP0, UPT, UR51, 0x4, UPT ;  /* 0x000000043300788c */ /* 0x000fe8000bf05270 */
[----:B------:R-:W-:Y:S01]  /*65e0*/  @P1 VIADD R4, R4, 0x80 ;  /* 0x0000008004041836 */ /* 0x000fe20000000000 */
[----:B------:R-:W-:Y:S04]  /*65f0*/  USEL UR51, UR51, URZ, UP0 ;  /* 0x000000ff33337287 */ /* 0x000fe80008000000 */
[----:B------:R-:W-:Y:S04]  /*6600*/  @P1 PRMT R0, R0, 0x654, R4 ;  /* 0x0000065400001816 */ /* 0x000fe80000000004 */
[----:B------:R2:W-:Y:S04]  /*6610*/  @P1 SYNCS.ARRIVE.TRANS64.RED.A1T0 RZ, [R0+URZ], RZ ;  /* 0x000000ff00ff19a7 */ /* 0x0005e800081004ff */
.L_x_102:
[----:B------:R-:W4:Y:S01]  /*6620*/  @P1 SYNCS.PHASECHK.TRANS64.TRYWAIT P0, [R2+URZ+0x60], R3 ;  /* 0x00006003020015a7 */ /* 0x000f2200080011ff */
[----:B------:R-:W-:Y:S01]  /*6630*/  BSSY B1, `(.L_x_103) ;  /* 0x0000016000017945 */ /* 0x000fe20003800000 */
[----:B----4-:R-:W-:Y:S03]  /*6640*/  @P1 SEL R66, RZ, 0x1, !P0 ;  /* 0x00000001ff421807 */ /* 0x010fe60004000000 */
[----:B------:R-:W-:Y:S05]  /*6650*/  @!P1 BRA `(.L_x_104) ;  /* 0x00000000004c9947 */ /* 0x000fea0003800000 */
[----:B------:R-:W-:Y:S01]  /*6660*/  ISETP.NE.AND P0, PT, R66, RZ, PT ;  /* 0x000000ff4200720c */ /* 0x000fe20003f05270 */
[----:B------:R-:W-:Y:S01]  /*6670*/  BSSY B0, `(.L_x_105) ;  /* 0x000000b000007945 */ /* 0x000fe20003800000 */
[----:B------:R-:W-:Y:S11]  /*6680*/  ISETP.NE.AND P1, PT, R67, RZ, PT ;  /* 0x000000ff4300720c */ /* 0x000ff60003f25270 */
[----:B------:R-:W-:Y:S02]  /*6690*/  @!UPT UIADD3 URZ, UPT, UPT, URZ, URZ, URZ ;  /* 0x000000fffffff290 */ /* 0x000fe4000fffe0ff */
[C---:B------:R-:W-:Y:S01]  /*66a0*/  @P1 IMAD R6, R65.reuse, 0x2000, R100 ;  /* 0x0000200041061824 */ /* 0x040fe200078e0264 */
[C---:B------:R-:W-:Y:S01]  /*66b0*/  @P1 LEA R4, R65.reuse, R98, 0xd ;  /* 0x0000006241041211 */ /* 0x040fe200078e68ff */
[C---:B------:R-:W-:Y:S02]  /*66c0*/  @P1 IMAD R5, R65.reuse, 0x2000, R99 ;  /* 0x0000200041051824 */ /* 0x040fe400078e0263 */
[----:B------:R-:W-:Y:S01]  /*66d0*/  @P1 IMAD R3, R65, 0x2000, R106 ;  /* 0x0000200041031824 */ /* 0x000fe200078e026a */
[----:B------:R-:W-:Y:S06]  /*66e0*/  @P0 BRA `(.L_x_106) ;  /* 0x00000000000c0947 */ /* 0x000fec0003800000 */
[----:B--2---:R-:W-:Y:S04]  /*66f0*/  SHF.L.U32 R0, R97, 0x1f, RZ ;  /* 0x0000001f61007819 */ /* 0x004fe800000006ff */
[----:B------:R-:W2:Y:S02]  /*6700*/  SYNCS.PHASECHK.TRANS64.TRYWAIT P0, [R2+URZ+0x60], R0 ;  /* 0x00006000020075a7 */ /* 0x000ea400080011ff */
[----:B--2---:R-:W-:Y:S05]  /*6710*/  @!P0 BRA `(.L_x_107) ;  /* 0x0000003000948947 */ /* 0x004fea0003800000 */
.L_x_106:
[----:B------:R-:W-:Y:S05]  /*6720*/  BSYNC B0 ;  /* 0x0000000000007941 */ /* 0x000fea0003800000 */
.L_x_105:
[----:B------:R-:W-:Y:S02]  /*6730*/  ISETP.NE.AND P0, PT, R67, RZ, PT ;  /* 0x000000ff4300720c */ /* 0x000fe40003f05270 */
[----:B------:R-:W-:Y:S11]  /*6740*/  IADD3 R65, PT, PT, R65, 0x1, RZ ;  /* 0x0000000141417810 */ /* 0x000ff60007ffe0ff */
[----:B------:R4:W1:Y:S04]  /*6750*/  @P0 LDS.128 R56, [R6] ;  /* 0x0000000006380984 */ /* 0x0008680000000c00 */
[----:B------:R4:W1:Y:S04]  /*6760*/  @P0 LDS.128 R60, [R5+0x10] ;  /* 0x00001000053c0984 */ /* 0x0008680000000c00 */
[----:B------:R4:W1:Y:S04]  /*6770*/  @P0 LDS.128 R68, [R4+0x20] ;  /* 0x0000200004440984 */ /* 0x0008680000000c00 */
[----:B------:R4:W1:Y:S02]  /*6780*/  @P0 LDS.128 R76, [R3+0x30] ;  /* 0x00003000034c0984 */ /* 0x0008640000000c00 */
.L_x_104:
[----:B------:R-:W-:Y:S05]  /*6790*/  BSYNC B1 ;  /* 0x0000000000017941 */ /* 0x000fea0003800000 */
.L_x_103:
[----:B--2---:R-:W-:Y:S05]  /*67a0*/  VIADD R0, R48, 0x20 ;  /* 0x0000002030007836 */ /* 0x004fea0000000000 */
[----:B------:R-:W-:Y:S04]  /*67b0*/  SHF.R.U32.HI R0, RZ, 0x15, R0 ;  /* 0x00000015ff007819 */ /* 0x000fe80000011600 */
[----:B------:R-:W-:Y:S11]  /*67c0*/  LOP3.LUT P0, RZ, R0, 0x3, R92, 0x48, !PT ;  /* 0x0000000300ff7812 */ /* 0x000ff6000780485c */
[----:B------:R-:W-:Y:S02]  /*67d0*/  @!UPT UIADD3 URZ, UPT, UPT, URZ, URZ, URZ ;  /* 0x000000fffffff290 */ /* 0x000fe4000fffe0ff */
[----:B------:R-:W-:Y:S05]  /*67e0*/  @!P0 BRA `(.L_x_108) ;  /* 0x0000000000408947 */ /* 0x000fea0003800000 */
[----:B------:R-:W2:Y:S01]  /*67f0*/  LDCU.64 UR8, c[0x4][0x70] ;  /* 0x01000e00ff0877ac */ /* 0x000ea20008000a00 */
[----:B----4-:R-:W-:Y:S01]  /*6800*/  MOV R3, 0x0 ;  /* 0x0000000000037802 */ /* 0x010fe20000000f00 */
[----:B------:R-:W-:Y:S02]  /*6810*/  HFMA2 R12, -RZ, RZ, 0, 5.9604644775390625e-08 ;  /* 0x00000001ff0c7431 */ /* 0x000fe400000001ff */
[----:B-1----:R-:W-:Y:S02]  /*6820*/  IMAD.MOV.U32 R8, RZ, RZ, 0x192 ;  /* 0x00000192ff087424 */ /* 0x002fe400078e00ff */
[----:B------:R-:W-:Y:S01]  /*6830*/  IMAD.MOV.U32 R13, RZ, RZ, RZ ;  /* 0x000000ffff0d7224 */ /* 0x000fe200078e00ff */
[----:B------:R-:W1:Y:S01]  /*6840*/  LDCU.64 UR6, c[0x4][0x78] ;  /* 0x01000f00ff0677ac */ /* 0x000e620008000a00 */
[----:B------:R-:W4:Y:S01]  /*6850*/  LDC.64 R2, c[0x4][R3] ;  /* 0x0100000003027b82 */ /* 0x000f220000000a00 */
[----:B------:R-:W5:Y:S01]  /*6860*/  LDCU.64 UR4, c[0x4][0x10] ;  /* 0x01000200ff0477ac */ /* 0x000f620008000a00 */
[----:B--2---:R-:W-:Y:S01]  /*6870*/  MOV R5, UR9 ;  /* 0x0000000900057c02 */ /* 0x004fe20008000f00 */
[----:B------:R-:W-:Y:S01]  /*6880*/  IMAD.U32 R4, RZ, RZ, UR8 ;  /* 0x00000008ff047e24 */ /* 0x000fe2000f8e00ff */
[----:B-1----:R-:W-:Y:S01]  /*6890*/  MOV R7, UR7 ;  /* 0x0000000700077c02 */ /* 0x002fe20008000f00 */
[----:B------:R-:W-:Y:S01]  /*68a0*/  IMAD.U32 R6, RZ, RZ, UR6 ;  /* 0x00000006ff067e24 */ /* 0x000fe2000f8e00ff */
[----:B-----5:R-:W-:Y:S01]  /*68b0*/  MOV R11, UR5 ;  /* 0x00000005000b7c02 */ /* 0x020fe20008000f00 */
[----:B------:R-:W-:Y:S02]  /*68c0*/  IMAD.U32 R10, RZ, RZ, UR4 ;  /* 0x00000004ff0a7e24 */ /* 0x000fe4000f8e00ff */
[----:B------:R-:W-:Y:S07]  /*68d0*/  LEPC R20, `(.L_x_108) ;  /* 0x000000001014794e */ /* 0x000fee0000000000 */
[----:B---34-:R-:W-:Y:S05]  /*68e0*/  CALL.ABS.NOINC R2 ;  /* 0x0000000002007343 */ /* 0x018fea0003c00000 */
.L_x_108:
[----:B------:R-:W-:Y:S01]  /*68f0*/  ISETP.NE.AND P6, PT, R107, RZ, PT ;  /* 0x000000ff6b00720c */ /* 0x000fe20003fc5270 */
[----:B------:R-:W-:Y:S05]  /*6900*/  WARPSYNC.ALL ;  /* 0x0000000000007948 */ /* 0x000fea0003800000 */
[----:B------:R-:W-:Y:S01]  /*6910*/  R2UR UR4, R48 ;  /* 0x00000000300472ca */ /* 0x000fe200000e0000 */
[----:B------:R-:W-:Y:S01]  /*6920*/  BSSY.RECONVERGENT B0, `(.L_x_109) ;  /* 0x000008f000007945 */ /* 0x000fe20003800200 */
[----:B------:R-:W-:Y:S02]  /*6930*/  MOV R50, UR51 ;  /* 0x0000003300327c02 */ /* 0x000fe40008000f00 */
[----:B-1--4-:R-:W-:Y:S02]  /*6940*/  SHF.L.U32 R3, R56, 0x10, RZ ;  /* 0x0000001038037819 */ /* 0x012fe400000006ff */
[----:B------:R-:W-:Y:S02]  /*6950*/  MOV R72, UR37 ;  /* 0x0000002500487c02 */ /* 0x000fe40008000f00 */
[----:B------:R-:W-:Y:S02]  /*6960*/  @P6 LEA R50, R50, UR48, 0x3 ;  /* 0x0000003032326c11 */ /* 0x000fe4000f8e18ff */
[C---:B------:R-:W-:Y:S02]  /*6970*/  LOP3.LUT R51, R57.reuse, 0xffff0000, RZ, 0xc0, !PT ;  /* 0xffff000039337812 */ /* 0x040fe400078ec0ff */
[----:B------:R-:W-:Y:S01]  /*6980*/  @P6 IADD3 R50, PT, PT, R50, 0x80, RZ ;  /* 0x0000008032326810 */ /* 0x000fe20007ffe0ff */
[----:B------:R-:W1:Y:S01]  /*6990*/  LDTM.x32 R4, tmem[UR4+0x20] ;  /* 0x00002004000479ee */ /* 0x000e6200082c0000 */
[----:B------:R-:W-:Y:S02]  /*69a0*/  ISETP.NE.AND P0, PT, R102, RZ, PT ;  /* 0x000000ff6600720c */ /* 0x000fe40003f05270 */
[----:B------:R-:W-:Y:S02]  /*69b0*/  @P6 PRMT R72, R72, 0x654, R50 ;  /* 0x0000065448486816 */ /* 0x000fe40000000032 */
[----:B------:R-:W-:Y:S01]  /*69c0*/  SHF.L.U32 R50, R57, 0x10, RZ ;  /* 0x0000001039327819 */ /* 0x000fe200000006ff */
[C---:B-1----:R-:W-:Y:S01]  /*69d0*/  FMUL R0, R47.reuse, R4 ;  /* 0x000000042f007220 */ /* 0x042fe20000400000 */
[----:B------:R-:W-:Y:S01]  /*69e0*/  LOP3.LUT R4, R56, 0xffff0000, RZ, 0xc0, !PT ;  /* 0xffff000038047812 */ /* 0x000fe200078ec0ff */
[C---:B------:R-:W-:Y:S01]  /*69f0*/  FMUL R2, R47.reuse, R5 ;  /* 0x000000052f027220 */ /* 0x040fe20000400000 */
[----:B------:R-:W-:Y:S01]  /*6a00*/  FMUL R7, R47, R7 ;  /* 0x000000072f077220 */ /* 0x000fe20000400000 */
[----:B------:R-:W-:Y:S01]  /*6a10*/  FFMA R0, R49, R3, R0 ;  /* 0x0000000331007223 */ /* 0x000fe20000000000 */
[----:B------:R-:W-:Y:S01]  /*6a20*/  FMUL R3, R47, R6 ;  /* 0x000000062f037220 */ /* 0x000fe20000400000 */
[----:B------:R-:W-:Y:S01]  /*6a30*/  FFMA R2, R49, R4, R2 ;  /* 0x0000000431027223 */ /* 0x000fe20000000002 */
[C---:B------:R-:W-:Y:S01]  /*6a40*/  FMUL R4, R47.reuse, R8 ;  /* 0x000000082f047220 */ /* 0x040fe20000400000 */
[C---:B------:R-:W-:Y:S01]  /*6a50*/  FMUL R8, R47.reuse, R12 ;  /* 0x0000000c2f087220 */ /* 0x040fe20000400000 */
[C---:B------:R-:W-:Y:S01]  /*6a60*/  FMUL R12, R47.reuse, R16 ;  /* 0x000000102f0c7220 */ /* 0x040fe20000400000 */
[C---:B------:R-:W-:Y:S01]  /*6a70*/  FMUL R16, R47.reuse, R20 ;  /* 0x000000142f107220 */ /* 0x040fe20000400000 */
[----:B------:R-:W-:Y:S01]  /*6a80*/  F2FP.BF16.F32.PACK_AB R52, R2, R0 ;  /* 0x000000000234723e */ /* 0x000fe200000010ff */
[C---:B------:R-:W-:Y:S01]  /*6a90*/  FMUL R20, R47.reuse, R24 ;  /* 0x000000182f147220 */ /* 0x040fe20000400000 */
[C---:B------:R-:W-:Y:S01]  /*6aa0*/  LOP3.LUT R0, R58.reuse, 0xffff0000, RZ, 0xc0, !PT ;  /* 0xffff00003a007812 */ /* 0x040fe200078ec0ff */
[----:B------:R-:W-:Y:S01]  /*6ab0*/  FMUL R24, R47, R28 ;  /* 0x0000001c2f187220 */ /* 0x000fe20000400000 */
[----:B------:R-:W-:Y:S01]  /*6ac0*/  SHF.L.U32 R2, R59, 0x10, RZ ;  /* 0x000000103b027819 */ /* 0x000fe200000006ff */
[C---:B------:R-:W-:Y:S01]  /*6ad0*/  FMUL R28, R47.reuse, R32 ;  /* 0x000000202f1c7220 */ /* 0x040fe20000400000 */
[----:B------:R-:W-:Y:S01]  /*6ae0*/  SHF.L.U32 R32, R58, 0x10, RZ ;  /* 0x000000103a207819 */ /* 0x000fe200000006ff */
[----:B------:R-:W-:Y:S01]  /*6af0*/  FMUL R5, R47, R9 ;  /* 0x000000092f057220 */ /* 0x000fe20000400000 */
[C---:B------:R-:W-:Y:S01]  /*6b00*/  FFMA R3, R49.reuse, R50, R3 ;  /* 0x0000003231037223 */ /* 0x040fe20000000003 */
[----:B------:R-:W-:Y:S01]  /*6b10*/  FFMA R7, R49, R51, R7 ;  /* 0x0000003331077223 */ /* 0x000fe20000000007 */
[----:B------:R-:W-:Y:S01]  /*6b20*/  FMUL R6, R47, R10 ;  /* 0x0000000a2f067220 */ /* 0x000fe20000400000 */
[----:B------:R-:W-:Y:S01]  /*6b30*/  FFMA R4, R49, R32, R4 ;  /* 0x0000002031047223 */ /* 0x000fe20000000004 */
[----:B------:R-:W-:Y:S01]  /*6b40*/  LOP3.LUT R32, R59, 0xffff0000, RZ, 0xc0, !PT ;  /* 0xffff00003b207812 */ /* 0x000fe200078ec0ff */
[----:B------:R-:W-:Y:S01]  /*6b50*/  FFMA R5, R49, R0, R5 ;  /* 0x0000000031057223 */ /* 0x000fe20000000005 */
[C---:B------:R-:W-:Y:S01]  /*6b60*/  SHF.L.U32 R0, R60.reuse, 0x10, RZ ;  /* 0x000000103c007819 */ /* 0x040fe200000006ff */
[----:B------:R-:W-:Y:S01]  /*6b70*/  FMUL R11, R47, R11 ;  /* 0x0000000b2f0b7220 */ /* 0x000fe20000400000 */
[----:B------:R-:W-:Y:S01]  /*6b80*/  F2FP.BF16.F32.PACK_AB R53, R7, R3 ;  /* 0x000000030735723e */ /* 0x000fe200000010ff */
[C---:B------:R-:W-:Y:S01]  /*6b90*/  FFMA R6, R49.reuse, R2, R6 ;  /* 0x0000000231067223 */ /* 0x040fe20000000006 */
[----:B------:R-:W-:Y:S01]  /*6ba0*/  LOP3.LUT R2, R60, 0xffff0000, RZ, 0xc0, !PT ;  /* 0xffff00003c027812 */ /* 0x000fe200078ec0ff */
[----:B------:R-:W-:Y:S01]  /*6bb0*/  FFMA R11, R49, R32, R11 ;  /* 0x00000020310b7223 */ /* 0x000fe2000000000b */
[----:B------:R-:W-:Y:S01]  /*6bc0*/  SHF.L.U32 R3, R61, 0x10, RZ ;  /* 0x000000103d037819 */ /* 0x000fe200000006ff */
[----:B------:R-:W-:Y:S01]  /*6bd0*/  FFMA R8, R49, R0, R8 ;  /* 0x0000000031087223 */ /* 0x000fe20000000008 */
[----:B------:R-:W-:Y:S01]  /*6be0*/  LOP3.LUT R0, R61, 0xffff0000, RZ, 0xc0, !PT ;  /* 0xffff00003d007812 */ /* 0x000fe200078ec0ff */
[----:B------:R-:W-:Y:S01]  /*6bf0*/  FMUL R9, R47, R13 ;  /* 0x0000000d2f097220 */ /* 0x000fe20000400000 */
[----:B------:R-:W-:Y:S01]  /*6c00*/  F2FP.BF16.F32.PACK_AB R54, R5, R4 ;  /* 0x000000040536723e */ /* 0x000fe200000010ff */
[----:B------:R-:W-:Y:S01]  /*6c10*/  FMUL R10, R47, R14 ;  /* 0x0000000e2f0a7220 */ /* 0x000fe20000400000 */
[----:B------:R-:W-:Y:S01]  /*6c20*/  F2FP.BF16.F32.PACK_AB R55, R11, R6 ;  /* 0x000000060b37723e */ /* 0x000fe200000010ff */
[----:B------:R-:W-:Y:S01]  /*6c30*/  FMUL R15, R47, R15 ;  /* 0x0000000f2f0f7220 */ /* 0x000fe20000400000 */
[----:B------:R-:W-:Y:S01]  /*6c40*/  SHF.L.U32 R4, R77, 0x10, RZ ;  /* 0x000000104d047819 */ /* 0x000fe200000006ff */
[C---:B------:R-:W-:Y:S01]  /*6c50*/  FFMA R9, R49.reuse, R2, R9 ;  /* 0x0000000231097223 */ /* 0x040fe20000000009 */
[C---:B------:R-:W-:Y:S01]  /*6c60*/  SHF.L.U32 R2, R62.reuse, 0x10, RZ ;  /* 0x000000103e027819 */ /* 0x040fe200000006ff */
[C---:B------:R-:W-:Y:S01]  /*6c70*/  FFMA R10, R49.reuse, R3, R10 ;  /* 0x00000003310a7223 */ /* 0x040fe2000000000a */
[----:B------:R-:W-:Y:S01]  /*6c80*/  LOP3.LUT R3, R62, 0xffff0000, RZ, 0xc0, !PT ;  /* 0xffff00003e037812 */ /* 0x000fe200078ec0ff */
[----:B------:R-:W-:Y:S01]  /*6c90*/  FFMA R15, R49, R0, R15 ;  /* 0x00000000310f7223 */ /* 0x000fe2000000000f */
[----:B------:R-:W-:Y:S01]  /*6ca0*/  SHF.L.U32 R0, R63, 0x10, RZ ;  /* 0x000000103f007819 */ /* 0x000fe200000006ff */
[----:B------:R-:W-:Y:S01]  /*6cb0*/  FMUL R13, R47, R17 ;  /* 0x000000112f0d7220 */ /* 0x000fe20000400000 */
[----:B------:R-:W-:Y:S01]  /*6cc0*/  F2FP.BF16.F32.PACK_AB R8, R9, R8 ;  /* 0x000000080908723e */ /* 0x000fe200000010ff */
[----:B------:R-:W-:Y:S01]  /*6cd0*/  FMUL R14, R47, R18 ;  /* 0x000000122f0e7220 */ /* 0x000fe20000400000 */
[----:B------:R-:W-:Y:S01]  /*6ce0*/  F2FP.BF16.F32.PACK_AB R9, R15, R10 ;  /* 0x0000000a0f09723e */ /* 0x000fe200000010ff */
[----:B------:R-:W-:Y:S01]  /*6cf0*/  FFMA R12, R49, R2, R12 ;  /* 0x00000002310c7223 */ /* 0x000fe2000000000c */
[----:B------:R-:W-:Y:S01]  /*6d00*/  LOP3.LUT R2, R63, 0xffff0000, RZ, 0xc0, !PT ;  /* 0xffff00003f027812 */ /* 0x000fe200078ec0ff */
[----:B------:R-:W-:Y:S01]  /*6d10*/  FFMA R13, R49, R3, R13 ;  /* 0x00000003310d7223 */ /* 0x000fe2000000000d */
[----:B------:R-:W-:Y:S01]  /*6d20*/  SHF.L.U32 R3, R69, 0x10, RZ ;  /* 0x0000001045037819 */ /* 0x000fe200000006ff */
[----:B------:R-:W-:Y:S01]  /*6d30*/  FFMA R14, R49, R0, R14 ;  /* 0x00000000310e7223 */ /* 0x000fe2000000000e */
[C---:B------:R-:W-:Y:S01]  /*6d40*/  SHF.L.U32 R0, R68.reuse, 0x10, RZ ;  /* 0x0000001044007819 */ /* 0x040fe200000006ff */
[----:B------:R-:W-:Y:S01]  /*6d50*/  FMUL R19, R47, R19 ;  /* 0x000000132f137220 */ /* 0x000fe20000400000 */
[----:B------:R-:W-:Y:S01]  /*6d60*/  F2FP.BF16.F32.PACK_AB R10, R13, R12 ;  /* 0x0000000c0d0a723e */ /* 0x000fe200000010ff */
[----:B------:R-:W-:Y:S01]  /*6d70*/  FMUL R17, R47, R21 ;  /* 0x000000152f117220 */ /* 0x000fe20000400000 */
[----:B------:R-:W-:Y:S01]  /*6d80*/  LOP3.LUT R5, R79, 0xffff0000, RZ, 0xc0, !PT ;  /* 0xffff00004f057812 */ /* 0x000fe200078ec0ff */
[C---:B------:R-:W-:Y:S01]  /*6d90*/  FFMA R19, R49.reuse, R2, R19 ;  /* 0x0000000231137223 */ /* 0x040fe20000000013 */
[----:B------:R-:W-:Y:S01]  /*6da0*/  LOP3.LUT R2, R68, 0xffff0000, RZ, 0xc0, !PT ;  /* 0xffff000044027812 */ /* 0x000fe200078ec0ff */
[----:B------:R1:W-:Y:S01]  /*6db0*/  STS.128 [R100+0x2000], R52 ;  /* 0x0020003464007388 */ /* 0x0003e20000000c00 */
[----:B------:R-:W-:Y:S01]  /*6dc0*/  FFMA R16, R49, R0, R16 ;  /* 0x0000000031107223 */ /* 0x000fe20000000010 */
[----:B------:R-:W-:Y:S01]  /*6dd0*/  LOP3.LUT R0, R69, 0xffff0000, RZ, 0xc0, !PT ;  /* 0xffff000045007812 */ /* 0x000fe200078ec0ff */
[----:B------:R-:W-:Y:S01]  /*6de0*/  FMUL R18, R47, R22 ;  /* 0x000000162f127220 */ /* 0x000fe20000400000 */
[----:B------:R-:W-:Y:S01]  /*6df0*/  F2FP.BF16.F32.PACK_AB R11, R19, R14 ;  /* 0x0000000e130b723e */ /* 0x000fe200000010ff */
[----:B------:R-:W-:Y:S01]  /*6e00*/  FMUL R23, R47, R23 ;  /* 0x000000172f177220 */ /* 0x000fe20000400000 */
[C---:B------:R-:W-:Y:S01]  /*6e10*/  FFMA R17, R49.reuse, R2, R17 ;  /* 0x0000000231117223 */ /* 0x040fe20000000011 */
[C---:B------:R-:W-:Y:S01]  /*6e20*/  SHF.L.U32 R2, R70.reuse, 0x10, RZ ;  /* 0x0000001046027819 */ /* 0x040fe200000006ff */
[----:B------:R-:W-:Y:S01]  /*6e30*/  FFMA R18, R49, R3, R18 ;  /* 0x0000000331127223 */ /* 0x000fe20000000012 */
[----:B------:R-:W-:Y:S01]  /*6e40*/  SHF.L.U32 R3, R71, 0x10, RZ ;  /* 0x0000001047037819 */ /* 0x000fe200000006ff */
[----:B------:R1:W-:Y:S01]  /*6e50*/  STS.128 [R99+0x2010], R8 ;  /* 0x0020100863007388 */ /* 0x0003e20000000c00 */
[----:B------:R-:W-:Y:S01]  /*6e60*/  F2FP.BF16.F32.PACK_AB R16, R17, R16 ;  /* 0x000000101110723e */ /* 0x000fe200000010ff */
[----:B------:R-:W-:Y:S01]  /*6e70*/  FFMA R23, R49, R0, R23 ;  /* 0x0000000031177223 */ /* 0x000fe20000000017 */
[----:B------:R-:W-:Y:S01]  /*6e80*/  LOP3.LUT R0, R70, 0xffff0000, RZ, 0xc0, !PT ;  /* 0xffff000046007812 */ /* 0x000fe200078ec0ff */
[C---:B------:R-:W-:Y:S01]  /*6e90*/  FMUL R21, R47.reuse, R25 ;  /* 0x000000192f157220 */ /* 0x040fe20000400000 */
[----:B------:R-:W-:Y:S01]  /*6ea0*/  FMUL R22, R47, R26 ;  /* 0x0000001a2f167220 */ /* 0x000fe20000400000 */
[C---:B------:R-:W-:Y:S01]  /*6eb0*/  FFMA R20, R49.reuse, R2, R20 ;  /* 0x0000000231147223 */ /* 0x040fe20000000014 */
[C---:B------:R-:W-:Y:S01]  /*6ec0*/  SHF.L.U32 R2, R76.reuse, 0x10, RZ ;  /* 0x000000104c027819 */ /* 0x040fe200000006ff */
[----:B------:R-:W-:Y:S01]  /*6ed0*/  FFMA R21, R49, R0, R21 ;  /* 0x0000000031157223 */ /* 0x000fe20000000015 */
[----:B------:R-:W-:Y:S01]  /*6ee0*/  LOP3.LUT R0, R71, 0xffff0000, RZ, 0xc0, !PT ;  /* 0xffff000047007812 */ /* 0x000fe200078ec0ff */
[----:B------:R-:W-:Y:S01]  /*6ef0*/  FFMA R22, R49, R3, R22 ;  /* 0x0000000331167223 */ /* 0x000fe20000000016 */
[C---:B------:R-:W-:Y:S01]  /*6f00*/  FMUL R27, R47.reuse, R27 ;  /* 0x0000001b2f1b7220 */ /* 0x040fe20000400000 */
[----:B------:R-:W-:Y:S01]  /*6f10*/  LOP3.LUT R3, R76, 0xffff0000, RZ, 0xc0, !PT ;  /* 0xffff00004c037812 */ /* 0x000fe200078ec0ff */
[C---:B------:R-:W-:Y:S01]  /*6f20*/  FMUL R25, R47.reuse, R29 ;  /* 0x0000001d2f197220 */ /* 0x040fe20000400000 */
[----:B------:R-:W-:Y:S01]  /*6f30*/  FMUL R26, R47, R30 ;  /* 0x0000001e2f1a7220 */ /* 0x000fe20000400000 */
[C---:B------:R-:W-:Y:S01]  /*6f40*/  FFMA R27, R49.reuse, R0, R27 ;  /* 0x00000000311b7223 */ /* 0x040fe2000000001b */
[----:B------:R-:W-:Y:S01]  /*6f50*/  FFMA R24, R49, R2, R24 ;  /* 0x0000000231187223 */ /* 0x000fe20000000018 */
[----:B------:R-:W-:Y:S01]  /*6f60*/  LOP3.LUT R0, R77, 0xffff0000, RZ, 0xc0, !PT ;  /* 0xffff00004d007812 */ /* 0x000fe200078ec0ff */
[----:B------:R-:W-:Y:S01]  /*6f70*/  FFMA R25, R49, R3, R25 ;  /* 0x0000000331197223 */ /* 0x000fe20000000019 */
[----:B------:R-:W-:Y:S01]  /*6f80*/  FMUL R31, R47, R31 ;  /* 0x0000001f2f1f7220 */ /* 0x000fe20000400000 */
[C---:B------:R-:W-:Y:S01]  /*6f90*/  SHF.L.U32 R2, R78.reuse, 0x10, RZ ;  /* 0x000000104e027819 */ /* 0x040fe200000006ff */
[----:B------:R-:W-:Y:S01]  /*6fa0*/  FFMA R26, R49, R4, R26 ;  /* 0x00000004311a7223 */ /* 0x000fe2000000001a */
[----:B------:R-:W-:Y:S01]  /*6fb0*/  LOP3.LUT R3, R78, 0xffff0000, RZ, 0xc0, !PT ;  /* 0xffff00004e037812 */ /* 0x000fe200078ec0ff */
[----:B------:R-:W-:Y:S01]  /*6fc0*/  FMUL R29, R47, R33 ;  /* 0x000000212f1d7220 */ /* 0x000fe20000400000 */
[----:B------:R-:W-:Y:S01]  /*6fd0*/  SHF.L.U32 R4, R79, 0x10, RZ ;  /* 0x000000104f047819 */ /* 0x000fe200000006ff */
[----:B------:R-:W-:Y:S01]  /*6fe0*/  FMUL R30, R47, R34 ;  /* 0x000000222f1e7220 */ /* 0x000fe20000400000 */
[----:B------:R-:W-:Y:S01]  /*6ff0*/  F2FP.BF16.F32.PACK_AB R17, R23, R18 ;  /* 0x000000121711723e */ /* 0x000fe200000010ff */
[----:B------:R-:W-:Y:S01]  /*7000*/  FFMA R31, R49, R0, R31 ;  /* 0x00000000311f7223 */ /* 0x000fe2000000001f */
[----:B------:R-:W-:Y:S01]  /*7010*/  FMUL R35, R47, R35 ;  /* 0x000000232f237220 */ /* 0x000fe20000400000 */
[----:B------:R-:W-:Y:S01]  /*7020*/  F2FP.BF16.F32.PACK_AB R18, R21, R20 ;  /* 0x000000141512723e */ /* 0x000fe200000010ff */
[----:B------:R-:W-:Y:S01]  /*7030*/  FFMA R28, R49, R2, R28 ;  /* 0x00000002311c7223 */ /* 0x000fe2000000001c */
[----:B------:R-:W-:Y:S01]  /*7040*/  F2FP.BF16.F32.PACK_AB R19, R27, R22 ;  /* 0x000000161b13723e */ /* 0x000fe200000010ff */
[C---:B------:R-:W-:Y:S01]  /*7050*/  FFMA R29, R49.reuse, R3, R29 ;  /* 0x00000003311d7223 */ /* 0x040fe2000000001d */
[C---:B------:R-:W-:Y:S01]  /*7060*/  FFMA R30, R49.reuse, R4, R30 ;  /* 0x00000004311e7223 */ /* 0x040fe2000000001e */
[----:B------:R-:W-:Y:S01]  /*7070*/  FFMA R35, R49, R5, R35 ;  /* 0x0000000531237223 */ /* 0x000fe20000000023 */
[----:B------:R-:W-:Y:S01]  /*7080*/  F2FP.BF16.F32.PACK_AB R24, R25, R24 ;  /* 0x000000181918723e */ /* 0x000fe200000010ff */
[----:B------:R1:W-:Y:S01]  /*7090*/  STS.128 [R98+0x2020], R16 ;  /* 0x0020201062007388 */ /* 0x0003e20000000c00 */
[----:B------:R-:W-:Y:S02]  /*70a0*/  F2FP.BF16.F32.PACK_AB R25, R31, R26 ;  /* 0x0000001a1f19723e */ /* 0x000fe400000010ff */
[----:B------:R-:W-:Y:S02]  /*70b0*/  F2FP.BF16.F32.PACK_AB R26, R29, R28 ;  /* 0x0000001c1d1a723e */ /* 0x000fe400000010ff */
[----:B------:R-:W-:Y:S02]  /*70c0*/  F2FP.BF16.F32.PACK_AB R27, R35, R30 ;  /* 0x0000001e231b723e */ /* 0x000fe400000010ff */
[----:B------:R-:W-:Y:S02]  /*70d0*/  LEA R0, R65, UR48, 0x3 ;  /* 0x0000003041007c11 */ /* 0x000fe4000f8e18ff */
[----:B------:R-:W-:Y:S01]  /*70e0*/  @P6 SHF.L.U32 R2, R97, 0x1f, RZ ;  /* 0x0000001f61026819 */ /* 0x000fe200000006ff */
        /* <DEDUP_REMOVED lines=9> */
[----:B------:R-:W-:Y:S02]  /*7180*/  UIADD3 UR8, UP0, UPT, UR52, 0x680, URZ ;  /* 0x0000068034087890 */ /* 0x000fe4000ff1e0ff */
[----:B------:R-:W-:Y:S02]  /*7190*/  UIADD3 UR5, UPT, UPT, UR41, 0x20, URZ ;  /* 0x0000002029057890 */ /* 0x000fe4000fffe0ff */
[----:B------:R-:W-:Y:S02]  /*71a0*/  UIADD3 UR4, UPT, UPT, UR48, 0x2200, URZ ;  /* 0x0000220030047890 */ /* 0x000fe4000fffe0ff */
[----:B------:R-:W-:Y:S01]  /*71b0*/  UIADD3.X UR9, UPT, UPT, URZ, UR53, URZ, UP0, !UPT ;  /* 0x00000035ff097290 */ /* 0x000fe200087fe4ff */
[----:B------:R-:W-:Y:S01]  /*71c0*/  UMOV UR6, UR42 ;  /* 0x0000002a00067c82 */ /* 0x000fe20008000000 */
[----:B------:R-:W-:Y:S07]  /*71d0*/  UMOV UR7, UR36 ;  /* 0x0000002400077c82 */ /* 0x000fee0008000000 */
[----:B------:R2:W-:Y:S01]  /*71e0*/  UTMASTG.3D [UR4], [UR8] ;  /* 0x00000004080073b5 */ /* 0x0005e20008010000 */
[----:B------:R0:W-:Y:S01]  /*71f0*/  UTMACMDFLUSH ;  /* 0x00000000000079b7 */ /* 0x0001e20000000000 */
[----:B--2---:R-:W-:Y:S04]  /*7200*/  DEPBAR.LE SB0, 0x1 ;  /* 0x000080400000791a */ /* 0x004fe80000000000 */
.L_x_110:
[----:B------:R-:W-:Y:S05]  /*7210*/  BSYNC.RECONVERGENT B0 ;  /* 0x0000000000007941 */ /* 0x000fea0003800200 */
.L_x_109:
[----:B------:R-:W-:Y:S01]  /*7220*/  BAR.SYNC.DEFER_BLOCKING 0x1, 0x80 ;  /* 0x0042000000007b1d */ /* 0x000fe20000010000 */
[----:B------:R-:W-:Y:S04]  /*7230*/  UIADD3 UR40, UPT, UPT, UR51, 0x1, URZ ;  /* 0x0000000133287890 */ /* 0x000fe8000fffe0ff */
[----:B------:R-:W-:Y:S04]  /*7240*/  UISETP.NE.AND UP0, UPT, UR40, 0x4, UPT ;  /* 0x000000042800788c */ /* 0x000fe8000bf05270 */
[----:B------:R-:W-:Y:S01]  /*7250*/  USEL UR40, UR40, URZ, UP0 ;  /* 0x000000ff28287287 */ /* 0x000fe20008000000 */
[----:B------:R2:W-:Y:S01]  /*7260*/  @P6 SYNCS.ARRIVE.TRANS64.RED.A1T0 RZ, [R72+URZ], RZ ;  /* 0x000000ff48ff69a7 */ /* 0x0005e200081004ff */
[----:B------:R-:W-:Y:S01]  /*7270*/  BSSY B1, `(.L_x_111) ;  /* 0x0000017000017945 */ /* 0x000fe20003800000 */
[----:B------:R-:W4:Y:S02]  /*7280*/  @P6 SYNCS.PHASECHK.TRANS64.TRYWAIT P0, [R0+URZ+0x60], R2 ;  /* 0x00006002000065a7 */ /* 0x000f2400080011ff */
[----:B----4-:R-:W-:Y:S01]  /*7290*/  @P6 SEL R66, RZ, 0x1, !P0 ;  /* 0x00000001ff426807 */ /* 0x010fe20004000000 */
[----:B--2---:R-:W-:Y:S06]  /*72a0*/  @!P6 BRA `(.L_x_112) ;  /* 0x00000000004ce947 */ /* 0x004fec0003800000 */
        /* <DEDUP_REMOVED lines=9> */
[----:B------:R-:W-:Y:S04]  /*7340*/  SHF.L.U32 R6, R97, 0x1f, RZ ;  /* 0x0000001f61067819 */ /* 0x000fe800000006ff */
[----:B------:R-:W2:Y:S02]  /*7350*/  SYNCS.PHASECHK.TRANS64.TRYWAIT P0, [R0+URZ+0x60], R6 ;  /* 0x00006006000075a7 */ /* 0x000ea400080011ff */
[----:B--2---:R-:W-:Y:S05]  /*7360*/  @!P0 BRA `(.L_x_115) ;  /* 0x0000002400948947 */ /* 0x004fea0003800000 */
.L_x_114:
[----:B------:R-:W-:Y:S05]  /*7370*/  BSYNC B0 ;  /* 0x0000000000007941 */ /* 0x000fea0003800000 */
.L_x_113:
[----:B------:R-:W-:Y:S02]  /*7380*/  ISETP.NE.AND P0, PT, R67, RZ, PT ;  /* 0x000000ff4300720c */ /* 0x000fe40003f05270 */
[----:B------:R-:W-:Y:S11]  /*7390*/  IADD3 R65, PT, PT, R65, 0x1, RZ ;  /* 0x0000000141417810 */ /* 0x000ff60007ffe0ff */
[----:B------:R4:W1:Y:S04]  /*73a0*/  @P0 LDS.128 R56, [R5] ;  /* 0x0000000005380984 */ /* 0x0008680000000c00 */
[----:B------:R4:W1:Y:S04]  /*73b0*/  @P0 LDS.128 R60, [R4+0x10] ;  /* 0x00001000043c0984 */ /* 0x0008680000000c00 */
[----:B------:R4:W1:Y:S04]  /*73c0*/  @P0 LDS.128 R68, [R3+0x20] ;  /* 0x0000200003440984 */ /* 0x0008680000000c00 */
[----:B------:R4:W1:Y:S02]  /*73d0*/  @P0 LDS.128 R76, [R2+0x30] ;  /* 0x00003000024c0984 */ /* 0x0008640000000c00 */
.L_x_112:
[----:B------:R-:W-:Y:S05]  /*73e0*/  BSYNC B1 ;  /* 0x0000000000017941 */ /* 0x000fea0003800000 */
.L_x_111:
        /* <DEDUP_REMOVED lines=21> */
.L_x_116:
        /* <DEDUP_REMOVED lines=146> */
.L_x_118:
[----:B------:R-:W-:Y:S05]  /*7e60*/  BSYNC.RECONVERGENT B0 ;  /* 0x0000000000007941 */ /* 0x000fea0003800200 */
.L_x_117:
        /* <DEDUP_REMOVED lines=21> */
.L_x_122:
[----:B------:R-:W-:Y:S05]  /*7fc0*/  BSYNC B0 ;  /* 0x0000000000007941 */ /* 0x000fea0003800000 */
.L_x_121:
[----:B------:R-:W-:Y:S11]  /*7fd0*/  ISETP.NE.AND P0, PT, R67, RZ, PT ;  /* 0x000000ff4300720c */ /* 0x000ff60003f05270 */
[----:B------:R-:W-:Y:S02]  /*7fe0*/  @!UPT UIADD3 URZ, UPT, UPT, URZ, URZ, URZ ;  /* 0x000000fffffff290 */ /* 0x000fe4000fffe0ff */
[----:B------:R4:W1:Y:S04]  /*7ff0*/  @P0 LDS.128 R56, [R4] ;  /* 0x0000000004380984 */ /* 0x0008680000000c00 */
[----:B------:R4:W1:Y:S04]  /*8000*/  @P0 LDS.128 R60, [R3+0x10] ;  /* 0x00001000033c0984 */ /* 0x0008680000000c00 */
[----:B------:R4:W1:Y:S04]  /*8010*/  @P0 LDS.128 R68, [R2+0x20] ;  /* 0x0000200002440984 */ /* 0x0008680000000c00 */
[----:B------:R4:W1:Y:S02]  /*8020*/  @P0 LDS.128 R76, [R65+0x30] ;  /* 0x00003000414c0984 */ /* 0x0008640000000c00 */
.L_x_120:
[----:B------:R-:W-:Y:S05]  /*8030*/  BSYNC B1 ;  /* 0x0000000000017941 */ /* 0x000fea0003800000 */
.L_x_119:
        /* <DEDUP_REMOVED lines=21> */
.L_x_124:
[----:B------:R-:W-:Y:S01]  /*8190*/  ISETP.NE.AND P0, PT, R102, RZ, PT ;  /* 0x000000ff6600720c */ /* 0x000fe20003f05270 */
[----:B------:R-:W-:Y:S05]  /*81a0*/  WARPSYNC.ALL ;  /* 0x0000000000007948 */ /* 0x000fea0003800000 */
[----:B------:R-:W-:Y:S01]  /*81b0*/  R2UR UR4, R48 ;  /* 0x00000000300472ca */ /* 0x000fe200000e0000 */
[----:B------:R-:W-:Y:S01]  /*81c0*/  BSSY.RECONVERGENT B0, `(.L_x_125) ;  /* 0x000008c000007945 */ /* 0x000fe20003800200 */
[----:B------:R-:W-:Y:S02]  /*81d0*/  R2UR UR5, R64 ;  /* 0x00000000400572ca */ /* 0x000fe400000e0000 */
[C---:B-1----:R-:W-:Y:S02]  /*81e0*/  SHF.L.U32 R0, R56.reuse, 0x10, RZ ;  /* 0x0000001038007819 */ /* 0x042fe400000006ff */
[----:B----4-:R-:W-:Y:S02]  /*81f0*/  LOP3.LUT R2, R56, 0xffff0000, RZ, 0xc0, !PT ;  /* 0xffff000038027812 */ /* 0x010fe400078ec0ff */
[C---:B------:R-:W-:Y:S02]  /*8200*/  SHF.L.U32 R3, R57.reuse, 0x10, RZ ;  /* 0x0000001039037819 */ /* 0x040fe400000006ff */
[----:B------:R-:W-:Y:S02]  /*8210*/  LOP3.LUT R48, R57, 0xffff0000, RZ, 0xc0, !PT ;  /* 0xffff000039307812 */ /* 0x000fe400078ec0ff */
[C---:B------:R-:W-:Y:S01]  /*8220*/  SHF.L.U32 R50, R58.reuse, 0x10, RZ ;  /* 0x000000103a327819 */ /* 0x040fe200000006ff */
[----:B------:R-:W1:Y:S01]  /*8230*/  LDTM.x32 R4, tmem[UR4+0x60] ;  /* 0x00006004000479ee */ /* 0x000e6200082c0000 */
[----:B------:R-:W-:Y:S01]  /*8240*/  LOP3.LUT R51, R58, 0xffff0000, RZ, 0xc0, !PT ;  /* 0xffff00003a337812 */ /* 0x000fe200078ec0ff */
[----:B------:R-:W-:Y:S01]  /*8250*/  NOP ;  /* 0x0000000000007918 */ /* 0x000fe20000000000 */
[C---:B------:R-:W-:Y:S01]  /*8260*/  SHF.L.U32 R52, R59.reuse, 0x10, RZ ;  /* 0x000000103b347819 */ /* 0x040fe200000006ff */
[----:B------:R-:W-:Y:S01]  /*8270*/  UIADD3 UR5, UPT, UPT, UR5, 0xf0, URZ ;  /* 0x000000f005057890 */ /* 0x000fe2000fffe0ff */
[----:B------:R-:W-:Y:S02]  /*8280*/  LOP3.LUT R53, R59, 0xffff0000, RZ, 0xc0, !PT ;  /* 0xffff00003b357812 */ /* 0x000fe400078ec0ff */
[C---:B------:R-:W-:Y:S01]  /*8290*/  SHF.L.U32 R54, R60.reuse, 0x10, RZ ;  /* 0x000000103c367819 */ /* 0x040fe200000006ff */
[----:B------:R-:W-:Y:S01]  /*82a0*/  UPRMT UR5, UR37, 0x654, UR5 ;  /* 0x0000065425057896 */ /* 0x000fe20008000005 */
[----:B------:R-:W-:Y:S02]  /*82b0*/  LOP3.LUT R55, R60, 0xffff0000, RZ, 0xc0, !PT ;  /* 0xffff00003c377812 */ /* 0x000fe400078ec0ff */
[C---:B------:R-:W-:Y:S02]  /*82c0*/  SHF.L.U32 R56, R61.reuse, 0x10, RZ ;  /* 0x000000103d387819 */ /* 0x040fe400000006ff */
[----:B------:R-:W-:Y:S02]  /*82d0*/  LOP3.LUT R57, R61, 0xffff0000, RZ, 0xc0, !PT ;  /* 0xffff00003d397812 */ /* 0x000fe400078ec0ff */
[C---:B------:R-:W-:Y:S02]  /*82e0*/  SHF.L.U32 R58, R62.reuse, 0x10, RZ ;  /* 0x000000103e3a7819 */ /* 0x040fe400000006ff */
[----:B------:R-:W-:Y:S01]  /*82f0*/  LOP3.LUT R59, R62, 0xffff0000, RZ, 0xc0, !PT ;  /* 0xffff00003e3b7812 */ /* 0x000fe200078ec0ff */
[----:B-1----:R-:W-:Y:S01]  /*8300*/  SYNCS.ARRIVE.TRANS64.RED.A1T0 RZ, [UR5], RZ ;  /* 0x000000ffffff79a7 */ /* 0x002fe20008100405 */
[C---:B------:R-:W-:Y:S02]  /*8310*/  SHF.L.U32 R60, R63.reuse, 0x10, RZ ;  /* 0x000000103f3c7819 */ /* 0x040fe400000006ff */
[----:B------:R-:W-:Y:S02]  /*8320*/  LOP3.LUT R61, R63, 0xffff0000, RZ, 0xc0, !PT ;  /* 0xffff00003f3d7812 */ /* 0x000fe400078ec0ff */
[C---:B------:R-:W-:Y:S01]  /*8330*/  SHF.L.U32 R62, R68.reuse, 0x10, RZ ;  /* 0x00000010443e7819 */ /* 0x040fe200000006ff */
[C---:B------:R-:W-:Y:S01]  /*8340*/  FMUL R4, R47.reuse, R4 ;  /* 0x000000042f047220 */ /* 0x040fe20000400000 */
[C---:B------:R-:W-:Y:S01]  /*8350*/  FMUL R5, R47.reuse, R5 ;  /* 0x000000052f057220 */ /* 0x040fe20000400000 */
[----:B------:R-:W-:Y:S01]  /*8360*/  FMUL R6, R47, R6 ;  /* 0x000000062f067220 */ /* 0x000fe20000400000 */
[----:B------:R-:W-:Y:S01]  /*8370*/  LOP3.LUT R63, R68, 0xffff0000, RZ, 0xc0, !PT ;  /* 0xffff0000443f7812 */ /* 0x000fe200078ec0ff */
[C---:B------:R-:W-:Y:S01]  /*8380*/  FFMA R4, R49.reuse, R0, R4 ;  /* 0x0000000031047223 */ /* 0x040fe20000000004 */
[----:B------:R-:W-:Y:S01]  /*8390*/  FFMA R5, R49, R2, R5 ;  /* 0x0000000231057223 */ /* 0x000fe20000000005 */
[----:B------:R-:W-:Y:S01]  /*83a0*/  SHF.L.U32 R64, R69, 0x10, RZ ;  /* 0x0000001045407819 */ /* 0x000fe200000006ff */
[----:B------:R-:W-:Y:S01]  /*83b0*/  FFMA R6, R49, R3, R6 ;  /* 0x0000000331067223 */ /* 0x000fe20000000006 */
[----:B------:R-:W-:Y:S01]  /*83c0*/  FMUL R7, R47, R7 ;  /* 0x000000072f077220 */ /* 0x000fe20000400000 */
[----:B------:R-:W-:Y:S01]  /*83d0*/  LOP3.LUT R65, R69, 0xffff0000, RZ, 0xc0, !PT ;  /* 0xffff000045417812 */ /* 0x000fe200078ec0ff */
[----:B------:R-:W-:Y:S01]  /*83e0*/  FMUL R8, R47, R8 ;  /* 0x000000082f087220 */ /* 0x000fe20000400000 */
[----:B------:R-:W-:Y:S01]  /*83f0*/  F2FP.BF16.F32.PACK_AB R4, R5, R4 ;  /* 0x000000040504723e */ /* 0x000fe200000010ff */
[----:B------:R-:W-:Y:S01]  /*8400*/  FFMA R7, R49, R48, R7 ;  /* 0x0000003031077223 */ /* 0x000fe20000000007 */
[----:B------:R-:W-:Y:S01]  /*8410*/  FMUL R9, R47, R9 ;  /* 0x000000092f097220 */ /* 0x000fe20000400000 */
[----:B------:R-:W-:Y:S01]  /*8420*/  FFMA R8, R49, R50, R8 ;  /* 0x0000003231087223 */ /* 0x000fe20000000008 */
[C---:B------:R-:W-:Y:S01]  /*8430*/  SHF.L.U32 R66, R70.reuse, 0x10, RZ ;  /* 0x0000001046427819 */ /* 0x040fe200000006ff */
[----:B------:R-:W-:Y:S01]  /*8440*/  FMUL R0, R47, R10 ;  /* 0x0000000a2f007220 */ /* 0x000fe20000400000 */
[----:B------:R-:W-:Y:S01]  /*8450*/  F2FP.BF16.F32.PACK_AB R5, R7, R6 ;  /* 0x000000060705723e */ /* 0x000fe200000010ff */
[----:B------:R-:W-:Y:S01]  /*8460*/  FFMA R9, R49, R51, R9 ;  /* 0x0000003331097223 */ /* 0x000fe20000000009 */
[----:B------:R-:W-:Y:S01]  /*8470*/  FMUL R2, R47, R11 ;  /* 0x0000000b2f027220 */ /* 0x000fe20000400000 */
[----:B------:R-:W-:Y:S01]  /*8480*/  FFMA R0, R49, R52, R0 ;  /* 0x0000003431007223 */ /* 0x000fe20000000000 */
[----:B------:R-:W-:Y:S01]  /*8490*/  LOP3.LUT R67, R70, 0xffff0000, RZ, 0xc0, !PT ;  /* 0xffff000046437812 */ /* 0x000fe200078ec0ff */
[----:B------:R-:W-:Y:S01]  /*84a0*/  FMUL R3, R47, R12 ;  /* 0x0000000c2f037220 */ /* 0x000fe20000400000 */
[----:B------:R-:W-:Y:S01]  /*84b0*/  F2FP.BF16.F32.PACK_AB R6, R9, R8 ;  /* 0x000000080906723e */ /* 0x000fe200000010ff */
[----:B------:R-:W-:Y:S01]  /*84c0*/  FFMA R2, R49, R53, R2 ;  /* 0x0000003531027223 */ /* 0x000fe20000000002 */
[----:B------:R-:W-:Y:S01]  /*84d0*/  FMUL R10, R47, R13 ;  /* 0x0000000d2f0a7220 */ /* 0x000fe20000400000 */
[----:B------:R-:W-:Y:S01]  /*84e0*/  FFMA R3, R49, R54, R3 ;  /* 0x0000003631037223 */ /* 0x000fe20000000003 */
[----:B------:R-:W-:Y:S01]  /*84f0*/  SHF.L.U32 R68, R71, 0x10, RZ ;  /* 0x0000001047447819 */ /* 0x000fe200000006ff */
[----:B------:R-:W-:Y:S01]  /*8500*/  FMUL R11, R47, R14 ;  /* 0x0000000e2f0b7220 */ /* 0x000fe20000400000 */
[----:B------:R-:W-:Y:S01]  /*8510*/  F2FP.BF16.F32.PACK_AB R7, R2, R0 ;  /* 0x000000000207723e */ /* 0x000fe200000010ff */
[----:B------:R-:W-:Y:S01]  /*8520*/  FFMA R10, R49, R55, R10 ;  /* 0x00000037310a7223 */ /* 0x000fe2000000000a */
[C---:B------:R-:W-:Y:S01]  /*8530*/  FMUL R15, R47.reuse, R15 ;  /* 0x0000000f2f0f7220 */ /* 0x040fe20000400000 */
[C---:B------:R-:W-:Y:S01]  /*8540*/  FMUL R12, R47.reuse, R16 ;  /* 0x000000102f0c7220 */ /* 0x040fe20000400000 */
[----:B------:R-:W-:Y:S01]  /*8550*/  FMUL R13, R47, R17 ;  /* 0x000000112f0d7220 */ /* 0x000fe20000400000 */
[----:B------:R1:W-:Y:S01]  /*8560*/  STS.128 [R100+0x6000], R4 ;  /* 0x0060000464007388 */ /* 0x0003e20000000c00 */
[----:B------:R-:W-:Y:S01]  /*8570*/  LOP3.LUT R69, R71, 0xffff0000, RZ, 0xc0, !PT ;  /* 0xffff000047457812 */ /* 0x000fe200078ec0ff */
[C---:B------:R-:W-:Y:S01]  /*8580*/  FFMA R11, R49.reuse, R56, R11 ;  /* 0x00000038310b7223 */ /* 0x040fe2000000000b */
[----:B------:R-:W-:Y:S01]  /*8590*/  SHF.L.U32 R70, R76, 0x10, RZ ;  /* 0x000000104c467819 */ /* 0x000fe200000006ff */
[C---:B------:R-:W-:Y:S01]  /*85a0*/  FFMA R15, R49.reuse, R57, R15 ;  /* 0x00000039310f7223 */ /* 0x040fe2000000000f */
[----:B------:R-:W-:Y:S01]  /*85b0*/  F2FP.BF16.F32.PACK_AB R8, R10, R3 ;  /* 0x000000030a08723e */ /* 0x000fe200000010ff */
[C---:B------:R-:W-:Y:S01]  /*85c0*/  FFMA R12, R49.reuse, R58, R12 ;  /* 0x0000003a310c7223 */ /* 0x040fe2000000000c */
[----:B------:R-:W-:Y:S01]  /*85d0*/  FFMA R13, R49, R59, R13 ;  /* 0x0000003b310d7223 */ /* 0x000fe2000000000d */
[C---:B------:R-:W-:Y:S01]  /*85e0*/  FMUL R14, R47.reuse, R18 ;  /* 0x000000122f0e7220 */ /* 0x040fe20000400000 */
[C---:B------:R-:W-:Y:S01]  /*85f0*/  FMUL R19, R47.reuse, R19 ;  /* 0x000000132f137220 */ /* 0x040fe20000400000 */
[C---:B------:R-:W-:Y:S01]  /*8600*/  FMUL R16, R47.reuse, R20 ;  /* 0x000000142f107220 */ /* 0x040fe20000400000 */
[----:B------:R-:W-:Y:S01]  /*8610*/  FMUL R17, R47, R21 ;  /* 0x000000152f117220 */ /* 0x000fe20000400000 */
[----:B------:R-:W-:Y:S01]  /*8620*/  FFMA R14, R49, R60, R14 ;  /* 0x0000003c310e7223 */ /* 0x000fe2000000000e */
        /* <DEDUP_REMOVED lines=9> */
[----:B------:R-:W-:Y:S01]  /*86c0*/  F2FP.BF16.F32.PACK_AB R9, R15, R11 ;  /* 0x0000000b0f09723e */ /* 0x000fe200000010ff */
[----:B------:R-:W-:Y:S01]  /*86d0*/  FFMA R23, R49, R65, R23 ;  /* 0x0000004131177223 */ /* 0x000fe20000000017 */
[----:B------:R-:W-:Y:S01]  /*86e0*/  FMUL R27, R47, R27 ;  /* 0x0000001b2f1b7220 */ /* 0x000fe20000400000 */
[----:B------:R-:W-:Y:S01]  /*86f0*/  F2FP.BF16.F32.PACK_AB R10, R13, R12 ;  /* 0x0000000c0d0a723e */ /* 0x000fe200000010ff */
[----:B------:R-:W-:Y:S01]  /*8700*/  FFMA R20, R49, R66, R20 ;  /* 0x0000004231147223 */ /* 0x000fe20000000014 */
[----:B------:R-:W-:Y:S01]  /*8710*/  F2FP.BF16.F32.PACK_AB R11, R19, R14 ;  /* 0x0000000e130b723e */ /* 0x000fe200000010ff */
[----:B------:R-:W-:Y:S01]  /*8720*/  FMUL R24, R47, R28 ;  /* 0x0000001c2f187220 */ /* 0x000fe20000400000 */
[----:B------:R-:W-:Y:S01]  /*8730*/  LOP3.LUT R71, R76, 0xffff0000, RZ, 0xc0, !PT ;  /* 0xffff00004c477812 */ /* 0x000fe200078ec0ff */
[----:B------:R-:W-:Y:S01]  /*8740*/  FFMA R21, R49, R67, R21 ;  /* 0x0000004331157223 */ /* 0x000fe20000000015 */
[----:B------:R-:W-:Y:S01]  /*8750*/  SHF.L.U32 R72, R77, 0x10, RZ ;  /* 0x000000104d487819 */ /* 0x000fe200000006ff */
[----:B------:R1:W-:Y:S01]  /*8760*/  STS.128 [R99+0x6010], R8 ;  /* 0x0060100863007388 */ /* 0x0003e20000000c00 */
[----:B------:R-:W-:Y:S01]  /*8770*/  FMUL R25, R47, R29 ;  /* 0x0000001d2f197220 */ /* 0x000fe20000400000 */
[----:B------:R-:W-:Y:S01]  /*8780*/  FFMA R22, R49, R68, R22 ;  /* 0x0000004431167223 */ /* 0x000fe20000000016 */
[----:B------:R-:W-:Y:S01]  /*8790*/  LOP3.LUT R73, R77, 0xffff0000, RZ, 0xc0, !PT ;  /* 0xffff00004d497812 */ /* 0x000fe200078ec0ff */
[----:B------:R-:W-:Y:S01]  /*87a0*/  FMUL R26, R47, R30 ;  /* 0x0000001e2f1a7220 */ /* 0x000fe20000400000 */
[----:B------:R-:W-:Y:S01]  /*87b0*/  FFMA R27, R49, R69, R27 ;  /* 0x00000045311b7223 */ /* 0x000fe2000000001b */
[C---:B------:R-:W-:Y:S01]  /*87c0*/  SHF.L.U32 R74, R78.reuse, 0x10, RZ ;  /* 0x000000104e4a7819 */ /* 0x040fe200000006ff */
[----:B------:R-:W-:Y:S01]  /*87d0*/  FMUL R31, R47, R31 ;  /* 0x0000001f2f1f7220 */ /* 0x000fe20000400000 */
[----:B------:R-:W-:Y:S01]  /*87e0*/  FFMA R24, R49, R70, R24 ;  /* 0x0000004631187223 */ /* 0x000fe20000000018 */
[----:B------:R-:W-:Y:S01]  /*87f0*/  LOP3.LUT R75, R78, 0xffff0000, RZ, 0xc0, !PT ;  /* 0xffff00004e4b7812 */ /* 0x000fe200078ec0ff */
[----:B------:R-:W-:Y:S01]  /*8800*/  FMUL R28, R47, R32 ;  /* 0x000000202f1c7220 */ /* 0x000fe20000400000 */
[----:B------:R-:W-:Y:S01]  /*8810*/  FFMA R25, R49, R71, R25 ;  /* 0x0000004731197223 */ /* 0x000fe20000000019 */
[----:B------:R-:W-:Y:S01]  /*8820*/  SHF.L.U32 R76, R79, 0x10, RZ ;  /* 0x000000104f4c7819 */ /* 0x000fe200000006ff */
[----:B------:R-:W-:Y:S01]  /*8830*/  FMUL R29, R47, R33 ;  /* 0x000000212f1d7220 */ /* 0x000fe20000400000 */
[----:B------:R-:W-:Y:S01]  /*8840*/  F2FP.BF16.F32.PACK_AB R16, R17, R16 ;  /* 0x000000101110723e */ /* 0x000fe200000010ff */
[----:B------:R-:W-:Y:S01]  /*8850*/  FFMA R26, R49, R72, R26 ;  /* 0x00000048311a7223 */ /* 0x000fe2000000001a */
[----:B------:R-:W-:Y:S01]  /*8860*/  LOP3.LUT R77, R79, 0xffff0000, RZ, 0xc0, !PT ;  /* 0xffff00004f4d7812 */ /* 0x000fe200078ec0ff */
        /* <DEDUP_REMOVED lines=33> */
.L_x_126:
[----:B------:R-:W-:Y:S05]  /*8a80*/  BSYNC.RECONVERGENT B0 ;  /* 0x0000000000007941 */ /* 0x000fea0003800200 */
.L_x_125:
[----:B------:R-:W-:Y:S01]  /*8a90*/  BAR.SYNC.DEFER_BLOCKING 0x1, 0x80 ;  /* 0x0042000000007b1d */ /* 0x000fe20000010000 */
[----:B------:R-:W-:Y:S01]  /*8aa0*/  UISETP.NE.AND UP0, UPT, UR49, -0x4, UPT ;  /* 0xfffffffc3100788c */ /* 0x000fe2000bf05270 */
[----:B------:R-:W-:Y:S08]  /*8ab0*/  IADD3 R45, PT, PT, R45, 0x1, RZ ;  /* 0x000000012d2d7810 */ /* 0x000ff00007ffe0ff */
[----:B------:R-:W-:Y:S05]  /*8ac0*/  BRA.U !UP0, `(.L_x_127) ;  /* 0x0000000108287547 */ /* 0x000fea000b800000 */
[----:B------:R-:W-:Y:S01]  /*8ad0*/  ISETP.NE.AND P0, PT, R107, RZ, PT ;  /* 0x000000ff6b00720c */ /* 0x000fe20003f05270 */
[----:B------:R-:W-:Y:S01]  /*8ae0*/  IMAD.U32 R2, RZ, RZ, UR51 ;  /* 0x00000033ff027e24 */ /* 0x000fe2000f8e00ff */
[----:B------:R-:W-:Y:S01]  /*8af0*/  UIADD3 UR51, UPT, UPT, UR51, 0x1, URZ ;  /* 0x0000000133337890 */ /* 0x000fe2000fffe0ff */
[----:B------:R-:W-:Y:S03]  /*8b00*/  IMAD.U32 R0, RZ, RZ, UR37 ;  /* 0x00000025ff007e24 */ /* 0x000fe6000f8e00ff */
[----:B------:R-:W-:Y:S04]  /*8b10*/  UISETP.NE.AND UP0, UPT, UR51, 0x4, UPT ;  /* 0x000000043300788c */ /* 0x000fe8000bf05270 */
[----:B------:R-:W-:Y:S03]  /*8b20*/  USEL UR51, UR51, URZ, UP0 ;  /* 0x000000ff33337287 */ /* 0x000fe60008000000 */
[----:B------:R-:W-:Y:S05]  /*8b30*/  @P0 LEA R2, R2, UR48, 0x3 ;  /* 0x0000003002020c11 */ /* 0x000fea000f8e18ff */
[----:B------:R-:W-:Y:S05]  /*8b40*/  @P0 VIADD R2, R2, 0x80 ;  /* 0x0000008002020836 */ /* 0x000fea0000000000 */
[----:B------:R-:W-:Y:S04]  /*8b50*/  @P0 PRMT R0, R0, 0x654, R2 ;  /* 0x0000065400000816 */ /* 0x000fe80000000002 */
[----:B------:R2:W-:Y:S03]  /*8b60*/  @P0 SYNCS.ARRIVE.TRANS64.RED.A1T0 RZ, [R0+URZ], RZ ;  /* 0x000000ff00ff09a7 */ /* 0x0005e600081004ff */
.L_x_127:
[----:B------:R-:W-:Y:S01]  /*8b70*/  ISETP.NE.AND P2, PT, R103, RZ, PT ;  /* 0x000000ff6700720c */ /* 0x000fe20003f45270 */
[----:B------:R-:W-:Y:S01]  /*8b80*/  UIADD3 UR49, UPT, UPT, UR49, 0x4, URZ ;  /* 0x0000000431317890 */ /* 0x000fe2000fffe0ff */
[----:B------:R-:W-:Y:S01]  /*8b90*/  ISETP.NE.AND P0, PT, R105, 0x2, PT ;  /* 0x000000026900780c */ /* 0x000fe20003f05270 */
[----:B------:R-:W-:Y:S01]  /*8ba0*/  IMAD.IADD R14, R43, 0x1, R86 ;  /* 0x000000012b0e7824 */ /* 0x000fe200078e0256 */
[----:B------:R-:W-:Y:S01]  /*8bb0*/  ISETP.NE.AND P1, PT, R45, 0x4, PT ;  /* 0x000000042d00780c */ /* 0x000fe20003f25270 */
[----:B------:R-:W-:Y:S01]  /*8bc0*/  IMAD.IADD R15, R44, 0x1, R87 ;  /* 0x000000012c0f7824 */ /* 0x000fe200078e0257 */
[----:B------:R-:W-:Y:S02]  /*8bd0*/  SEL R2, RZ, 0x1, P0 ;  /* 0x00000001ff027807 */ /* 0x000fe40000000000 */
[----:B--2---:R-:W-:Y:S02]  /*8be0*/  SEL R0, RZ, 0x1, P1 ;  /* 0x00000001ff007807 */ /* 0x004fe40000800000 */
[----:B------:R-:W-:Y:S02]  /*8bf0*/  LOP3.LUT R95, R95, R2, RZ, 0x3c, !PT ;  /* 0x000000025f5f7212 */ /* 0x000fe400078e3cff */
[----:B------:R-:W-:Y:S02]  /*8c00*/  LOP3.LUT R96, R96, R0, RZ, 0x3c, !PT ;  /* 0x0000000060607212 */ /* 0x000fe400078e3cff */
[----:B------:R-:W-:Y:S02]  /*8c10*/  @P2 R2UR UR36, R94 ;  /* 0x000000005e2422ca */ /* 0x000fe400000e0000 */
[----:B------:R-:W-:Y:S02]  /*8c20*/  SEL R105, R105, RZ, P0 ;  /* 0x000000ff69697207 */ /* 0x000fe40000000000 */
[----:B------:R-:W-:Y:S01]  /*8c30*/  SEL R45, R45, RZ, P1 ;  /* 0x000000ff2d2d7207 */ /* 0x000fe20000800000 */
[----:B------:R-:W-:Y:S10]  /*8c40*/  @P2 BRA `(.L_x_128) ;  /* 0xffffffc000502947 */ /* 0x000ff4000383ffff */
[----:B------:R-:W-:-:S09]  /*8c50*/  UISETP.NE.AND UP0, UPT, UR50, URZ, UPT ;  /* 0x000000ff3200728c */ /* 0x000fd2000bf05270 */
[----:B------:R-:W-:Y:S05]  /*8c60*/  BRA.U !UP0, `(.L_x_129) ;  /* 0x0000000108487547 */ /* 0x000fea000b800000 */
[----:B------:R-:W2:Y:S02]  /*8c70*/  LDCU.64 UR4, c[0x0][0x890] ;  /* 0x00011200ff0477ac */ /* 0x000ea40008000a00 */
[----:B--2---:R-:W-:-:S04]  /*8c80*/  UISETP.NE.U32.AND UP0, UPT, UR4, URZ, UPT ;  /* 0x000000ff0400728c */ /* 0x004fc8000bf05070 */
[----:B------:R-:W-:-:S09]  /*8c90*/  UISETP.NE.AND.EX UP0, UPT, UR5, URZ, UPT, UP0 ;  /* 0x000000ff0500728c */ /* 0x000fd2000bf05300 */
[----:B------:R-:W-:Y:S05]  /*8ca0*/  BRA.U UP0, `(.L_x_130) ;  /* 0x00000001000c7547 */ /* 0x000fea000b800000 */
[----:B------:R-:W-:-:S13]  /*8cb0*/  FSETP.NEU.AND P0, PT, R49, RZ, PT ;  /* 0x000000ff3100720b */ /* 0x000fda0003f0d000 */
[----:B------:R-:W-:Y:S05]  /*8cc0*/  @!P0 EXIT ;  /* 0x000000000000894d */ /* 0x000fea0003800000 */
[----:B------:R-:W-:Y:S05]  /*8cd0*/  BRA `(.L_x_129) ;  /* 0x00000000002c7947 */ /* 0x000fea0003800000 */
.L_x_130:
[----:B------:R-:W-:Y:S01]  /*8ce0*/  ISETP.NE.AND P0, PT, R104, RZ, PT ;  /* 0x000000ff6800720c */ /* 0x000fe20003f05270 */
[----:B------:R-:W-:-:S12]  /*8cf0*/  BSSY.RECONVERGENT B0, `(.L_x_129) ;  /* 0x0000009000007945 */ /* 0x000fd80003800200 */
[----:B------:R-:W-:Y:S05]  /*8d00*/  @P0 BRA `(.L_x_131) ;  /* 0x0000000000140947 */ /* 0x000fea0003800000 */
[----:B------:R-:W2:Y:S02]  /*8d10*/  LDCU.64 UR4, c[0x0][0x888] ;  /* 0x00011100ff0477ac */ /* 0x000ea40008000a00 */
[----:B--2---:R-:W-:-:S04]  /*8d20*/  ISETP.NE.U32.AND P0, PT, RZ, UR4, PT ;  /* 0x00000004ff007c0c */ /* 0x004fc8000bf05070 */
[----:B------:R-:W-:-:S13]  /*8d30*/  ISETP.NE.AND.EX P0, PT, RZ, UR5, PT, P0 ;  /* 0x00000005ff007c0c */ /* 0x000fda000bf05300 */
[----:B------:R-:W-:Y:S05]  /*8d40*/  @!P0 EXIT ;  /* 0x000000000000894d */ /* 0x000fea0003800000 */
[----:B------:R-:W-:Y:S05]  /*8d50*/  BRA `(.L_x_132) ;  /* 0x0000000000087947 */ /* 0x000fea0003800000 */
.L_x_131:
[----:B------:R-:W-:-:S13]  /*8d60*/  FSETP.NEU.AND P0, PT, R49, RZ, PT ;  /* 0x000000ff3100720b */ /* 0x000fda0003f0d000 */
[----:B------:R-:W-:Y:S05]  /*8d70*/  @!P0 EXIT ;  /* 0x000000000000894d */ /* 0x000fea0003800000 */
.L_x_132:
[----:B------:R-:W-:Y:S05]  /*8d80*/  BSYNC.RECONVERGENT B0 ;  /* 0x0000000000007941 */ /* 0x000fea0003800200 */
.L_x_129:
[----:B------:R-:W-:Y:S01]  /*8d90*/  ULEA UR4, UR51, UR48, 0x3 ;  /* 0x0000003033047291 */ /* 0x000fe2000f8e18ff */
[----:B------:R-:W-:-:S04]  /*8da0*/  DEPBAR.LE SB0, 0x0 ;  /* 0x000080000000791a */ /* 0x000fc80000000000 */
[----:B------:R-:W-:-:S04]  /*8db0*/  UIADD3 UR4, UPT, UPT, UR4, 0x80, URZ ;  /* 0x0000008004047890 */ /* 0x000fc8000fffe0ff */
[----:B------:R-:W-:-:S09]  /*8dc0*/  UPRMT UR4, UR37, 0x654, UR4 ;  /* 0x0000065425047896 */ /* 0x000fd20008000004 */
[----:B------:R-:W-:Y:S01]  /*8dd0*/  SYNCS.ARRIVE.TRANS64.RED.A1T0 RZ, [UR4], RZ ;  /* 0x000000ffffff79a7 */ /* 0x000fe20008100404 */
[----:B------:R-:W-:Y:S05]  /*8de0*/  EXIT ;  /* 0x000000000000794d */ /* 0x000fea0003800000 */
.L_x_19:
[----:B--2---:R2:W1:Y:S02]  /*8df0*/  SYNCS.PHASECHK.TRANS64.TRYWAIT P0, [R2+URZ+0x120], R3 ;  /* 0x00012003020075a7 */ /* 0x00446400080011ff */
[----:B-1----:R-:W-:Y:S05]  /*8e00*/  @!P0 NANOSLEEP.SYNCS 0x989680 ;  /* 0x009896800000895d */ /* 0x002fea0003900000 */
[----:B------:R-:W1:Y:S02]  /*8e10*/  @!P0 SYNCS.PHASECHK.TRANS64 P0, [R2+URZ+0x120], R3 ;  /* 0x00012003020085a7 */ /* 0x000e6400080010ff */
[----:B-1----:R-:W-:Y:S05]  /*8e20*/  @!P0 BRA `(.L_x_19) ;  /* 0xfffffffc00f08947 */ /* 0x002fea000383ffff */
[----:B------:R-:W-:Y:S05]  /*8e30*/  BRA `(.L_x_133) ;  /* 0xffffff8400f87947 */ /* 0x000fea000383ffff */
.L_x_22:
[----:B-1----:R-:W-:-:S07]  /*8e40*/  MOV R2, UR33 ;  /* 0x0000002100027c02 */ /* 0x002fce0008000f00 */
.L_x_134:
[----:B-1----:R1:W2:Y:S02]  /*8e50*/  SYNCS.PHASECHK.TRANS64.TRYWAIT P0, [R2+URZ+0x30], R4 ;  /* 0x00003004020075a7 */ /* 0x0022a400080011ff */
[----:B--2---:R-:W-:Y:S05]  /*8e60*/  @!P0 NANOSLEEP.SYNCS 0x989680 ;  /* 0x009896800000895d */ /* 0x004fea0003900000 */
[----:B------:R-:W2:Y:S02]  /*8e70*/  @!P0 SYNCS.PHASECHK.TRANS64 P0, [R2+URZ+0x30], R4 ;  /* 0x00003004020085a7 */ /* 0x000ea400080010ff */
[----:B--2---:R-:W-:Y:S05]  /*8e80*/  @!P0 BRA `(.L_x_134) ;  /* 0xfffffffc00f08947 */ /* 0x004fea000383ffff */
[----:B------:R-:W-:Y:S05]  /*8e90*/  BRA `(.L_x_21) ;  /* 0xffffff8800487947 */ /* 0x000fea000383ffff */
.L_x_28:
[----:B-1----:R-:W-:-:S07]  /*8ea0*/  MOV R2, UR17 ;  /* 0x0000001100027c02 */ /* 0x002fce0008000f00 */
.L_x_135:
[----:B-1----:R1:W2:Y:S02]  /*8eb0*/  SYNCS.PHASECHK.TRANS64.TRYWAIT P0, [R2+URZ+0x30], R4 ;  /* 0x00003004020075a7 */ /* 0x0022a400080011ff */
[----:B--2---:R-:W-:Y:S05]  /*8ec0*/  @!P0 NANOSLEEP.SYNCS 0x989680 ;  /* 0x009896800000895d */ /* 0x004fea0003900000 */
[----:B------:R-:W2:Y:S02]  /*8ed0*/  @!P0 SYNCS.PHASECHK.TRANS64 P0, [R2+URZ+0x30], R4 ;  /* 0x00003004020085a7 */ /* 0x000ea400080010ff */
[----:B--2---:R-:W-:Y:S05]  /*8ee0*/  @!P0 BRA `(.L_x_135) ;  /* 0xfffffffc00f08947 */ /* 0x004fea000383ffff */
[----:B------:R-:W-:Y:S05]  /*8ef0*/  BRA `(.L_x_27) ;  /* 0xffffff8800ec7947 */ /* 0x000fea000383ffff */
.L_x_32:
[----:B-1----:R1:W2:Y:S02]  /*8f00*/  SYNCS.PHASECHK.TRANS64.TRYWAIT P0, [R2+URZ+0xb0], R3 ;  /* 0x0000b003020075a7 */ /* 0x0022a400080011ff */
[----:B--2---:R-:W-:Y:S05]  /*8f10*/  @!P0 NANOSLEEP.SYNCS 0x989680 ;  /* 0x009896800000895d */ /* 0x004fea0003900000 */
[----:B------:R-:W2:Y:S02]  /*8f20*/  @!P0 SYNCS.PHASECHK.TRANS64 P0, [R2+URZ+0xb0], R3 ;  /* 0x0000b003020085a7 */ /* 0x000ea400080010ff */
[----:B--2---:R-:W-:Y:S05]  /*8f30*/  @!P0 BRA `(.L_x_32) ;  /* 0xfffffffc00f08947 */ /* 0x004fea000383ffff */
[----:B------:R-:W-:Y:S05]  /*8f40*/  BRA `(.L_x_136) ;  /* 0xffffff8c00787947 */ /* 0x000fea000383ffff */
.L_x_36:
[----:B----4-:R-:W-:-:S07]  /*8f50*/  MOV R0, UR5 ;  /* 0x0000000500007c02 */ /* 0x010fce0008000f00 */
.L_x_137:
[----:B-1----:R1:W2:Y:S02]  /*8f60*/  SYNCS.PHASECHK.TRANS64.TRYWAIT P0, [R0+URZ], R2 ;  /* 0x00000002000075a7 */ /* 0x0022a400080011ff */
[----:B--2---:R-:W-:Y:S05]  /*8f70*/  @!P0 NANOSLEEP.SYNCS 0x989680 ;  /* 0x009896800000895d */ /* 0x004fea0003900000 */
[----:B------:R-:W2:Y:S02]  /*8f80*/  @!P0 SYNCS.PHASECHK.TRANS64 P0, [R0+URZ], R2 ;  /* 0x00000002000085a7 */ /* 0x000ea400080010ff */
[----:B--2---:R-:W-:Y:S05]  /*8f90*/  @!P0 BRA `(.L_x_137) ;  /* 0xfffffffc00f08947 */ /* 0x004fea000383ffff */
[----:B------:R-:W-:Y:S05]  /*8fa0*/  BRA `(.L_x_138) ;  /* 0xffffff9000e87947 */ /* 0x000fea000383ffff */
.L_x_37:
[----:B----4-:R-:W-:-:S07]  /*8fb0*/  MOV R0, UR5 ;  /* 0x0000000500007c02 */ /* 0x010fce0008000f00 */
.L_x_139:
[----:B-1----:R1:W2:Y:S02]  /*8fc0*/  SYNCS.PHASECHK.TRANS64.TRYWAIT P0, [R0+URZ], R3 ;  /* 0x00000003000075a7 */ /* 0x0022a400080011ff */
[----:B--2---:R-:W-:Y:S05]  /*8fd0*/  @!P0 NANOSLEEP.SYNCS 0x989680 ;  /* 0x009896800000895d */ /* 0x004fea0003900000 */
[----:B------:R-:W2:Y:S02]  /*8fe0*/  @!P0 SYNCS.PHASECHK.TRANS64 P0, [R0+URZ], R3 ;  /* 0x00000003000085a7 */ /* 0x000ea400080010ff */
[----:B--2---:R-:W-:Y:S05]  /*8ff0*/  @!P0 BRA `(.L_x_139) ;  /* 0xfffffffc00f08947 */ /* 0x004fea000383ffff */
[----:B------:R-:W-:Y:S05]  /*9000*/  BRA `(.L_x_140) ;  /* 0xffffff9000f47947 */ /* 0x000fea000383ffff */
.L_x_38:
[----:B----4-:R-:W-:-:S07]  /*9010*/  MOV R0, UR5 ;  /* 0x0000000500007c02 */ /* 0x010fce0008000f00 */
.L_x_141:
[----:B-1----:R1:W2:Y:S02]  /*9020*/  SYNCS.PHASECHK.TRANS64.TRYWAIT P0, [R0+URZ], R3 ;  /* 0x00000003000075a7 */ /* 0x0022a400080011ff */
[----:B--2---:R-:W-:Y:S05]  /*9030*/  @!P0 NANOSLEEP.SYNCS 0x989680 ;  /* 0x009896800000895d */ /* 0x004fea0003900000 */
[----:B------:R-:W2:Y:S02]  /*9040*/  @!P0 SYNCS.PHASECHK.TRANS64 P0, [R0+URZ], R3 ;  /* 0x00000003000085a7 */ /* 0x000ea400080010ff */
[----:B--2---:R-:W-:Y:S05]  /*9050*/  @!P0 BRA `(.L_x_141) ;  /* 0xfffffffc00f08947 */ /* 0x004fea000383ffff */
[----:B------:R-:W-:Y:S05]  /*9060*/  BRA `(.L_x_142) ;  /* 0xffffff9400007947 */ /* 0x000fea000383ffff */
.L_x_39:
[----:B----4-:R-:W-:-:S07]  /*9070*/  MOV R0, UR5 ;  /* 0x0000000500007c02 */ /* 0x010fce0008000f00 */
.L_x_143:
[----:B-1----:R1:W2:Y:S02]  /*9080*/  SYNCS.PHASECHK.TRANS64.TRYWAIT P0, [R0+URZ], R3 ;  /* 0x00000003000075a7 */ /* 0x0022a400080011ff */
[----:B--2---:R-:W-:Y:S05]  /*9090*/  @!P0 NANOSLEEP.SYNCS 0x989680 ;  /* 0x009896800000895d */ /* 0x004fea0003900000 */
[----:B------:R-:W2:Y:S02]  /*90a0*/  @!P0 SYNCS.PHASECHK.TRANS64 P0, [R0+URZ], R3 ;  /* 0x00000003000085a7 */ /* 0x000ea400080010ff */
[----:B--2---:R-:W-:Y:S05]  /*90b0*/  @!P0 BRA `(.L_x_143) ;  /* 0xfffffffc00f08947 */ /* 0x004fea000383ffff */
[----:B------:R-:W-:Y:S05]  /*90c0*/  BRA `(.L_x_144) ;  /* 0xffffff94000c7947 */ /* 0x000fea000383ffff */
.L_x_40:
[----:B----4-:R-:W-:-:S07]  /*90d0*/  MOV R0, UR5 ;  /* 0x0000000500007c02 */ /* 0x010fce0008000f00 */
.L_x_145:
[----:B-1----:R1:W2:Y:S02]  /*90e0*/  SYNCS.PHASECHK.TRANS64.TRYWAIT P0, [R0+URZ], R3 ;  /* 0x00000003000075a7 */ /* 0x0022a400080011ff */
[----:B--2---:R-:W-:Y:S05]  /*90f0*/  @!P0 NANOSLEEP.SYNCS 0x989680 ;  /* 0x009896800000895d */ /* 0x004fea0003900000 */
[----:B------:R-:W2:Y:S02]  /*9100*/  @!P0 SYNCS.PHASECHK.TRANS64 P0, [R0+URZ], R3 ;  /* 0x00000003000085a7 */ /* 0x000ea400080010ff */
[----:B--2---:R-:W-:Y:S05]  /*9110*/  @!P0 BRA `(.L_x_145) ;  /* 0xfffffffc00f08947 */ /* 0x004fea000383ffff */
[----:B------:R-:W-:Y:S05]  /*9120*/  BRA `(.L_x_146) ;  /* 0xffffff9400187947 */ /* 0x000fea000383ffff */
.L_x_43:
[----:B-1----:R1:W2:Y:S02]  /*9130*/  SYNCS.PHASECHK.TRANS64.TRYWAIT P0, [R0+URZ+0x110], R4 ;  /* 0x00011004000075a7 */ /* 0x0022a400080011ff */
[----:B--2---:R-:W-:Y:S05]  /*9140*/  @!P0 NANOSLEEP.SYNCS 0x989680 ;  /* 0x009896800000895d */ /* 0x004fea0003900000 */
[----:B------:R-:W2:Y:S02]  /*9150*/  @!P0 SYNCS.PHASECHK.TRANS64 P0, [R0+URZ+0x110], R4 ;  /* 0x00011004000085a7 */ /* 0x000ea400080010ff */
[----:B--2---:R-:W-:Y:S05]  /*9160*/  @!P0 BRA `(.L_x_43) ;  /* 0xfffffffc00f08947 */ /* 0x004fea000383ffff */
[----:B------:R-:W-:Y:S05]  /*9170*/  BRA `(.L_x_147) ;  /* 0xffffff9400747947 */ /* 0x000fea000383ffff */
.L_x_44:
[----:B------:R-:W-:-:S07]  /*9180*/  MOV R0, UR5 ;  /* 0x0000000500007c02 */ /* 0x000fce0008000f00 */
.L_x_148:
[----:B-1----:R1:W2:Y:S02]  /*9190*/  SYNCS.PHASECHK.TRANS64.TRYWAIT P0, [R0+URZ+0xc0], R5 ;  /* 0x0000c005000075a7 */ /* 0x0022a400080011ff */
[----:B--2---:R-:W-:Y:S05]  /*91a0*/  @!P0 NANOSLEEP.SYNCS 0x989680 ;  /* 0x009896800000895d */ /* 0x004fea0003900000 */
[----:B------:R-:W2:Y:S02]  /*91b0*/  @!P0 SYNCS.PHASECHK.TRANS64 P0, [R0+URZ+0xc0], R5 ;  /* 0x0000c005000085a7 */ /* 0x000ea400080010ff */
[----:B--2---:R-:W-:Y:S05]  /*91c0*/  @!P0 BRA `(.L_x_148) ;  /* 0xfffffffc00f08947 */ /* 0x004fea000383ffff */
[----:B------:R-:W-:Y:S05]  /*91d0*/  BRA `(.L_x_149) ;  /* 0xffffff9400847947 */ /* 0x000fea000383ffff */
.L_x_45:
[----:B-1----:R1:W2:Y:S02]  /*91e0*/  SYNCS.PHASECHK.TRANS64.TRYWAIT P1, [R0+URZ+0xb0], R4 ;  /* 0x0000b004000075a7 */ /* 0x0022a400080211ff */
[----:B--2---:R-:W-:Y:S05]  /*91f0*/  @!P1 NANOSLEEP.SYNCS 0x989680 ;  /* 0x009896800000995d */ /* 0x004fea0003900000 */
[----:B------:R-:W2:Y:S02]  /*9200*/  @!P1 SYNCS.PHASECHK.TRANS64 P1, [R0+URZ+0xb0], R4 ;  /* 0x0000b004000095a7 */ /* 0x000ea400080210ff */
[----:B--2---:R-:W-:Y:S05]  /*9210*/  @!P1 BRA `(.L_x_45) ;  /* 0xfffffffc00f09947 */ /* 0x004fea000383ffff */
[----:B------:R-:W-:Y:S05]  /*9220*/  BRA `(.L_x_150) ;  /* 0xffffff9400b47947 */ /* 0x000fea000383ffff */
.L_x_48:
[----:B------:R-:W-:-:S07]  /*9230*/  MOV R0, UR5 ;  /* 0x0000000500007c02 */ /* 0x000fce0008000f00 */
.L_x_151:
[----:B-1----:R1:W2:Y:S02]  /*9240*/  SYNCS.PHASECHK.TRANS64.TRYWAIT P0, [R0+URZ+0xc0], R2 ;  /* 0x0000c002000075a7 */ /* 0x0022a400080011ff */
[----:B--2---:R-:W-:Y:S05]  /*9250*/  @!P0 NANOSLEEP.SYNCS 0x989680 ;  /* 0x009896800000895d */ /* 0x004fea0003900000 */
[----:B------:R-:W2:Y:S02]  /*9260*/  @!P0 SYNCS.PHASECHK.TRANS64 P0, [R0+URZ+0xc0], R2 ;  /* 0x0000c002000085a7 */ /* 0x000ea400080010ff */
[----:B--2---:R-:W-:Y:S05]  /*9270*/  @!P0 BRA `(.L_x_151) ;  /* 0xfffffffc00f08947 */ /* 0x004fea000383ffff */
[----:B------:R-:W-:Y:S05]  /*9280*/  BRA `(.L_x_47) ;  /* 0xffffff9800087947 */ /* 0x000fea000383ffff */
.L_x_55:
[----:B-1----:R1:W2:Y:S02]  /*9290*/  SYNCS.PHASECHK.TRANS64.TRYWAIT P1, [R0+URZ+0xb0], R2 ;  /* 0x0000b002000075a7 */ /* 0x0022a400080211ff */
[----:B--2---:R-:W-:Y:S05]  /*92a0*/  @!P1 NANOSLEEP.SYNCS 0x989680 ;  /* 0x009896800000995d */ /* 0x004fea0003900000 */
[----:B------:R-:W2:Y:S02]  /*92b0*/  @!P1 SYNCS.PHASECHK.TRANS64 P1, [R0+URZ+0xb0], R2 ;  /* 0x0000b002000095a7 */ /* 0x000ea400080210ff */
[----:B--2---:R-:W-:Y:S05]  /*92c0*/  @!P1 BRA `(.L_x_55) ;  /* 0xfffffffc00f09947 */ /* 0x004fea000383ffff */
[----:B------:R-:W-:Y:S05]  /*92d0*/  BRA `(.L_x_152) ;  /* 0xffffff9c00787947 */ /* 0x000fea000383ffff */
.L_x_56:
[----:B------:R-:W-:-:S07]  /*92e0*/  MOV R2, UR7 ;  /* 0x0000000700027c02 */ /* 0x000fce0008000f00 */
.L_x_153:
[----:B-1----:R1:W2:Y:S02]  /*92f0*/  SYNCS.PHASECHK.TRANS64.TRYWAIT P0, [R2+URZ+0xf0], R0 ;  /* 0x0000f000020075a7 */ /* 0x0022a400080011ff */
[----:B--2---:R-:W-:Y:S05]  /*9300*/  @!P0 NANOSLEEP.SYNCS 0x989680 ;  /* 0x009896800000895d */ /* 0x004fea0003900000 */
[----:B------:R-:W2:Y:S02]  /*9310*/  @!P0 SYNCS.PHASECHK.TRANS64 P0, [R2+URZ+0xf0], R0 ;  /* 0x0000f000020085a7 */ /* 0x000ea400080010ff */
[----:B--2---:R-:W-:Y:S05]  /*9320*/  @!P0 BRA `(.L_x_153) ;  /* 0xfffffffc00f08947 */ /* 0x004fea000383ffff */
[----:B------:R-:W-:Y:S05]  /*9330*/  BRA `(.L_x_154) ;  /* 0xffffff9c00b07947 */ /* 0x000fea000383ffff */
.L_x_59:
[----:B------:R-:W-:Y:S07]  /*9340*/  MOV R0, UR6 ;  /* 0x0000000600007c02 */ /* 0x000fee0008000f00 */
.L_x_155:
[----:B-1----:R1:W2:Y:S02]  /*9350*/  SYNCS.PHASECHK.TRANS64.TRYWAIT P0, [R0+URZ], R2 ;  /* 0x00000002000075a7 */ /* 0x0022a400080011ff */
[----:B--2---:R-:W-:Y:S05]  /*9360*/  @!P0 NANOSLEEP.SYNCS 0x989680 ;  /* 0x009896800000895d */ /* 0x004fea0003900000 */
[----:B------:R-:W2:Y:S02]  /*9370*/  @!P0 SYNCS.PHASECHK.TRANS64 P0, [R0+URZ], R2 ;  /* 0x00000002000085a7 */ /* 0x000ea400080010ff */
[----:B--2---:R-:W-:Y:S05]  /*9380*/  @!P0 BRA `(.L_x_155) ;  /* 0xfffffffc00f08947 */ /* 0x004fea000383ffff */
[----:B------:R-:W-:Y:S05]  /*9390*/  BRA `(.L_x_58) ;  /* 0xffffff9c00cc7947 */ /* 0x000fea000383ffff */
.L_x_62:
[----:B------:R-:W-:-:S07]  /*93a0*/  MOV R0, UR6 ;  /* 0x0000000600007c02 */ /* 0x000fce0008000f00 */
.L_x_156:
[----:B--2---:R2:W4:Y:S02]  /*93b0*/  SYNCS.PHASECHK.TRANS64.TRYWAIT P0, [R0+URZ], R2 ;  /* 0x00000002000075a7 */ /* 0x00452400080011ff */
[----:B----4-:R-:W-:Y:S05]  /*93c0*/  @!P0 NANOSLEEP.SYNCS 0x989680 ;  /* 0x009896800000895d */ /* 0x010fea0003900000 */
[----:B------:R-:W4:Y:S02]  /*93d0*/  @!P0 SYNCS.PHASECHK.TRANS64 P0, [R0+URZ], R2 ;  /* 0x00000002000085a7 */ /* 0x000f2400080010ff */
[----:B----4-:R-:W-:Y:S05]  /*93e0*/  @!P0 BRA `(.L_x_156) ;  /* 0xfffffffc00f08947 */ /* 0x010fea000383ffff */
[----:B------:R-:W-:Y:S05]  /*93f0*/  BRA `(.L_x_157) ;  /* 0xffffffa000a87947 */ /* 0x000fea000383ffff */
.L_x_63:
[----:B------:R-:W-:-:S07]  /*9400*/  MOV R0, UR6 ;  /* 0x0000000600007c02 */ /* 0x000fce0008000f00 */
.L_x_158:
[----:B-1----:R1:W2:Y:S02]  /*9410*/  SYNCS.PHASECHK.TRANS64.TRYWAIT P0, [R0+URZ], R3 ;  /* 0x00000003000075a7 */ /* 0x0022a400080011ff */
[----:B--2---:R-:W-:Y:S05]  /*9420*/  @!P0 NANOSLEEP.SYNCS 0x989680 ;  /* 0x009896800000895d */ /* 0x004fea0003900000 */
[----:B------:R-:W2:Y:S02]  /*9430*/  @!P0 SYNCS.PHASECHK.TRANS64 P0, [R0+URZ], R3 ;  /* 0x00000003000085a7 */ /* 0x000ea400080010ff */
[----:B--2---:R-:W-:Y:S05]  /*9440*/  @!P0 BRA `(.L_x_158) ;  /* 0xfffffffc00f08947 */ /* 0x004fea000383ffff */
[----:B------:R-:W-:Y:S05]  /*9450*/  BRA `(.L_x_159) ;  /* 0xffffffa000b47947 */ /* 0x000fea000383ffff */
.L_x_64:
[----:B------:R-:W-:-:S07]  /*9460*/  MOV R0, UR6 ;  /* 0x0000000600007c02 */ /* 0x000fce0008000f00 */
.L_x_160:
[----:B-1----:R1:W2:Y:S02]  /*9470*/  SYNCS.PHASECHK.TRANS64.TRYWAIT P0, [R0+URZ], R3 ;  /* 0x00000003000075a7 */ /* 0x0022a400080011ff */
[----:B--2---:R-:W-:Y:S05]  /*9480*/  @!P0 NANOSLEEP.SYNCS 0x989680 ;  /* 0x009896800000895d */ /* 0x004fea0003900000 */
[----:B------:R-:W2:Y:S02]  /*9490*/  @!P0 SYNCS.PHASECHK.TRANS64 P0, [R0+URZ], R3 ;  /* 0x00000003000085a7 */ /* 0x000ea400080010ff */
[----:B--2---:R-:W-:Y:S05]  /*94a0*/  @!P0 BRA `(.L_x_160) ;  /* 0xfffffffc00f08947 */ /* 0x004fea000383ffff */
[----:B------:R-:W-:Y:S05]  /*94b0*/  BRA `(.L_x_161) ;  /* 0xffffffa000c07947 */ /* 0x000fea000383ffff */
.L_x_65:
[----:B-1----:R-:W-:-:S07]  /*94c0*/  MOV R0, UR7 ;  /* 0x0000000700007c02 */ /* 0x002fce0008000f00 */
.L_x_162:
[----:B-1----:R1:W2:Y:S02]  /*94d0*/  SYNCS.PHASECHK.TRANS64.TRYWAIT P0, [R0+URZ], R2 ;  /* 0x00000002000075a7 */ /* 0x0022a400080011ff */
[----:B--2---:R-:W-:Y:S05]  /*94e0*/  @!P0 NANOSLEEP.SYNCS 0x989680 ;  /* 0x009896800000895d */ /* 0x004fea0003900000 */
[----:B------:R-:W2:Y:S02]  /*94f0*/  @!P0 SYNCS.PHASECHK.TRANS64 P0, [R0+URZ], R2 ;  /* 0x00000002000085a7 */ /* 0x000ea400080010ff */
[----:B--2---:R-:W-:Y:S05]  /*9500*/  @!P0 BRA `(.L_x_162) ;  /* 0xfffffffc00f08947 */ /* 0x004fea000383ffff */
[----:B------:R-:W-:Y:S05]  /*9510*/  BRA `(.L_x_163) ;  /* 0xffffffa000cc7947 */ /* 0x000fea000383ffff */
.L_x_70:
[----:B--2---:R2:W3:Y:S02]  /*9520*/  SYNCS.PHASECHK.TRANS64.TRYWAIT P0, [R0+URZ+0xb0], R2 ;  /* 0x0000b002000075a7 */ /* 0x0044e400080011ff */
[----:B---3--:R-:W-:Y:S05]  /*9530*/  @!P0 NANOSLEEP.SYNCS 0x989680 ;  /* 0x009896800000895d */ /* 0x008fea0003900000 */
[----:B------:R-:W3:Y:S02]  /*9540*/  @!P0 SYNCS.PHASECHK.TRANS64 P0, [R0+URZ+0xb0], R2 ;  /* 0x0000b002000085a7 */ /* 0x000ee400080010ff */
[----:B---3--:R-:W-:Y:S05]  /*9550*/  @!P0 BRA `(.L_x_70) ;  /* 0xfffffffc00f08947 */ /* 0x008fea000383ffff */
[----:B------:R-:W-:Y:S05]  /*9560*/  BRA `(.L_x_164) ;  /* 0xffffffa400d87947 */ /* 0x000fea000383ffff */
.L_x_73:
[----:B------:R-:W-:Y:S07]  /*9570*/  MOV R0, UR7 ;  /* 0x0000000700007c02 */ /* 0x000fee0008000f00 */
.L_x_165:
[----:B--2---:R2:W3:Y:S02]  /*9580*/  SYNCS.PHASECHK.TRANS64.TRYWAIT P0, [R0+URZ+0xa8], R2 ;  /* 0x0000a802000075a7 */ /* 0x0044e400080011ff */
[----:B---3--:R-:W-:Y:S05]  /*9590*/  @!P0 NANOSLEEP.SYNCS 0x989680 ;  /* 0x009896800000895d */ /* 0x008fea0003900000 */
[----:B------:R-:W3:Y:S02]  /*95a0*/  @!P0 SYNCS.PHASECHK.TRANS64 P0, [R0+URZ+0xa8], R2 ;  /* 0x0000a802000085a7 */ /* 0x000ee400080010ff */
[----:B---3--:R-:W-:Y:S05]  /*95b0*/  @!P0 BRA `(.L_x_165) ;  /* 0xfffffffc00f08947 */ /* 0x008fea000383ffff */
[----:B------:R-:W-:Y:S05]  /*95c0*/  BRA `(.L_x_72) ;  /* 0xffffffa800b87947 */ /* 0x000fea000383ffff */
.L_x_76:
[----:B------:R-:W-:Y:S07]  /*95d0*/  MOV R0, UR7 ;  /* 0x0000000700007c02 */ /* 0x000fee0008000f00 */
.L_x_166:
[----:B-1----:R1:W2:Y:S02]  /*95e0*/  SYNCS.PHASECHK.TRANS64.TRYWAIT P0, [R0+URZ+0x80], R14 ;  /* 0x0000800e000075a7 */ /* 0x0022a400080011ff */
[----:B--2---:R-:W-:Y:S05]  /*95f0*/  @!P0 NANOSLEEP.SYNCS 0x989680 ;  /* 0x009896800000895d */ /* 0x004fea0003900000 */
[----:B------:R-:W2:Y:S02]  /*9600*/  @!P0 SYNCS.PHASECHK.TRANS64 P0, [R0+URZ+0x80], R14 ;  /* 0x0000800e000085a7 */ /* 0x000ea400080010ff */
[----:B--2---:R-:W-:Y:S05]  /*9610*/  @!P0 BRA `(.L_x_166) ;  /* 0xfffffffc00f08947 */ /* 0x004fea000383ffff */
[----:B------:R-:W-:Y:S05]  /*9620*/  BRA `(.L_x_167) ;  /* 0xffffffac00307947 */ /* 0x000fea000383ffff */
.L_x_77:
[----:B------:R-:W-:Y:S07]  /*9630*/  MOV R0, UR7 ;  /* 0x0000000700007c02 */ /* 0x000fee0008000f00 */
.L_x_168:
[----:B-1----:R1:W2:Y:S02]  /*9640*/  SYNCS.PHASECHK.TRANS64.TRYWAIT P0, [R0+URZ+0x88], R14 ;  /* 0x0000880e000075a7 */ /* 0x0022a400080011ff */
[----:B--2---:R-:W-:Y:S05]  /*9650*/  @!P0 NANOSLEEP.SYNCS 0x989680 ;  /* 0x009896800000895d */ /* 0x004fea0003900000 */
[----:B------:R-:W2:Y:S02]  /*9660*/  @!P0 SYNCS.PHASECHK.TRANS64 P0, [R0+URZ+0x88], R14 ;  /* 0x0000880e000085a7 */ /* 0x000ea400080010ff */
[----:B--2---:R-:W-:Y:S05]  /*9670*/  @!P0 BRA `(.L_x_168) ;  /* 0xfffffffc00f08947 */ /* 0x004fea000383ffff */
[----:B------:R-:W-:Y:S05]  /*9680*/  BRA `(.L_x_169) ;  /* 0xffffffac00687947 */ /* 0x000fea000383ffff */
.L_x_78:
[----:B------:R-:W-:Y:S07]  /*9690*/  MOV R0, UR7 ;  /* 0x0000000700007c02 */ /* 0x000fee0008000f00 */
.L_x_170:
[----:B-1----:R1:W2:Y:S02]  /*96a0*/  SYNCS.PHASECHK.TRANS64.TRYWAIT P0, [R0+URZ+0x90], R14 ;  /* 0x0000900e000075a7 */ /* 0x0022a400080011ff */
[----:B--2---:R-:W-:Y:S05]  /*96b0*/  @!P0 NANOSLEEP.SYNCS 0x989680 ;  /* 0x009896800000895d */ /* 0x004fea0003900000 */
[----:B------:R-:W2:Y:S02]  /*96c0*/  @!P0 SYNCS.PHASECHK.TRANS64 P0, [R0+URZ+0x90], R14 ;  /* 0x0000900e000085a7 */ /* 0x000ea400080010ff */
[----:B--2---:R-:W-:Y:S05]  /*96d0*/  @!P0 BRA `(.L_x_170) ;  /* 0xfffffffc00f08947 */ /* 0x004fea000383ffff */
[----:B------:R-:W-:Y:S05]  /*96e0*/  BRA `(.L_x_171) ;  /* 0xffffffac00ac7947 */ /* 0x000fea000383ffff */
.L_x_79:
[----:B------:R-:W-:Y:S07]  /*96f0*/  MOV R0, UR7 ;  /* 0x0000000700007c02 */ /* 0x000fee0008000f00 */
.L_x_172:
[----:B-1----:R1:W2:Y:S02]  /*9700*/  SYNCS.PHASECHK.TRANS64.TRYWAIT P0, [R0+URZ+0x98], R14 ;  /* 0x0000980e000075a7 */ /* 0x0022a400080011ff */
[----:B--2---:R-:W-:Y:S05]  /*9710*/  @!P0 NANOSLEEP.SYNCS 0x989680 ;  /* 0x009896800000895d */ /* 0x004fea0003900000 */
[----:B------:R-:W2:Y:S02]  /*9720*/  @!P0 SYNCS.PHASECHK.TRANS64 P0, [R0+URZ+0x98], R14 ;  /* 0x0000980e000085a7 */ /* 0x000ea400080010ff */
[----:B--2---:R-:W-:Y:S05]  /*9730*/  @!P0 BRA `(.L_x_172) ;  /* 0xfffffffc00f08947 */ /* 0x004fea000383ffff */
[----:B------:R-:W-:Y:S05]  /*9740*/  BRA `(.L_x_173) ;  /* 0xffffffb000307947 */ /* 0x000fea000383ffff */
.L_x_81:
[----:B------:R-:W-:-:S07]  /*9750*/  MOV R0, UR7 ;  /* 0x0000000700007c02 */ /* 0x000fce0008000f00 */
.L_x_174:
[----:B-1----:R1:W3:Y:S02]  /*9760*/  SYNCS.PHASECHK.TRANS64.TRYWAIT P0, [R0+URZ+0x80], R2 ;  /* 0x00008002000075a7 */ /* 0x0022e400080011ff */
[----:B---3--:R-:W-:Y:S05]  /*9770*/  @!P0 NANOSLEEP.SYNCS 0x989680 ;  /* 0x009896800000895d */ /* 0x008fea0003900000 */
[----:B------:R-:W3:Y:S02]  /*9780*/  @!P0 SYNCS.PHASECHK.TRANS64 P0, [R0+URZ+0x80], R2 ;  /* 0x00008002000085a7 */ /* 0x000ee400080010ff */
[----:B---3--:R-:W-:Y:S05]  /*9790*/  @!P0 BRA `(.L_x_174) ;  /* 0xfffffffc00f08947 */ /* 0x008fea000383ffff */
[----:B------:R-:W-:Y:S05]  /*97a0*/  BRA `(.L_x_175) ;  /* 0xffffffb000a07947 */ /* 0x000fea000383ffff */
.L_x_82:
[----:B-1----:R-:W-:-:S07]  /*97b0*/  MOV R0, UR7 ;  /* 0x0000000700007c02 */ /* 0x002fce0008000f00 */
.L_x_176:
[----:B-1----:R1:W3:Y:S02]  /*97c0*/  SYNCS.PHASECHK.TRANS64.TRYWAIT P0, [R0+URZ+0x88], R2 ;  /* 0x00008802000075a7 */ /* 0x0022e400080011ff */
[----:B---3--:R-:W-:Y:S05]  /*97d0*/  @!P0 NANOSLEEP.SYNCS 0x989680 ;  /* 0x009896800000895d */ /* 0x008fea0003900000 */
[----:B------:R-:W3:Y:S02]  /*97e0*/  @!P0 SYNCS.PHASECHK.TRANS64 P0, [R0+URZ+0x88], R2 ;  /* 0x00008802000085a7 */ /* 0x000ee400080010ff */
[----:B---3--:R-:W-:Y:S05]  /*97f0*/  @!P0 BRA `(.L_x_176) ;  /* 0xfffffffc00f08947 */ /* 0x008fea000383ffff */
[----:B------:R-:W-:Y:S05]  /*9800*/  BRA `(.L_x_177) ;  /* 0xffffffb000907947 */ /* 0x000fea000383ffff */
.L_x_83:
[----:B-1----:R-:W-:-:S07]  /*9810*/  MOV R0, UR7 ;  /* 0x0000000700007c02 */ /* 0x002fce0008000f00 */
.L_x_178:
[----:B-1----:R1:W3:Y:S02]  /*9820*/  SYNCS.PHASECHK.TRANS64.TRYWAIT P0, [R0+URZ+0x90], R2 ;  /* 0x00009002000075a7 */ /* 0x0022e400080011ff */
[----:B---3--:R-:W-:Y:S05]  /*9830*/  @!P0 NANOSLEEP.SYNCS 0x989680 ;  /* 0x009896800000895d */ /* 0x008fea0003900000 */
[----:B------:R-:W3:Y:S02]  /*9840*/  @!P0 SYNCS.PHASECHK.TRANS64 P0, [R0+URZ+0x90], R2 ;  /* 0x00009002000085a7 */ /* 0x000ee400080010ff */
[----:B---3--:R-:W-:Y:S05]  /*9850*/  @!P0 BRA `(.L_x_178) ;  /* 0xfffffffc00f08947 */ /* 0x008fea000383ffff */
[----:B------:R-:W-:Y:S05]  /*9860*/  BRA `(.L_x_179) ;  /* 0xffffffb000807947 */ /* 0x000fea000383ffff */
.L_x_85:
[----:B--2---:R2:W4:Y:S02]  /*9870*/  SYNCS.PHASECHK.TRANS64.TRYWAIT P0, [R0+URZ+0xb0], R2 ;  /* 0x0000b002000075a7 */ /* 0x00452400080011ff */
[----:B----4-:R-:W-:Y:S05]  /*9880*/  @!P0 NANOSLEEP.SYNCS 0x989680 ;  /* 0x009896800000895d */ /* 0x010fea0003900000 */
[----:B------:R-:W4:Y:S02]  /*9890*/  @!P0 SYNCS.PHASECHK.TRANS64 P0, [R0+URZ+0xb0], R2 ;  /* 0x0000b002000085a7 */ /* 0x000f2400080010ff */
[----:B----4-:R-:W-:Y:S05]  /*98a0*/  @!P0 BRA `(.L_x_85) ;  /* 0xfffffffc00f08947 */ /* 0x010fea000383ffff */
[----:B------:R-:W-:Y:S05]  /*98b0*/  BRA `(.L_x_180) ;  /* 0xffffffb400487947 */ /* 0x000fea000383ffff */
.L_x_96:
[----:B-1----:R-:W-:Y:S04]  /*98c0*/  MOV R2, UR48 ;  /* 0x0000003000027c02 */ /* 0x002fe80008000f00 */
[----:B------:R1:W3:Y:S03]  /*98d0*/  SYNCS.PHASECHK.TRANS64.TRYWAIT P1, [R2+URZ+0x60], R3 ;  /* 0x00006003020075a7 */ /* 0x0002e600080211ff */
[----:B---3--:R-:W-:Y:S05]  /*98e0*/  @!P1 NANOSLEEP.SYNCS 0x989680 ;  /* 0x009896800000995d */ /* 0x008fea0003900000 */
[----:B------:R-:W3:Y:S02]  /*98f0*/  @!P1 SYNCS.PHASECHK.TRANS64 P1, [R2+URZ+0x60], R3 ;  /* 0x00006003020095a7 */ /* 0x000ee400080210ff */
[----:B---3--:R-:W-:Y:S05]  /*9900*/  @!P1 BRA `(.L_x_96) ;  /* 0xfffffffc00ec9947 */ /* 0x008fea000383ffff */
[----:B------:R-:W-:Y:S05]  /*9910*/  BRA `(.L_x_95) ;  /* 0xffffffc000547947 */ /* 0x000fea000383ffff */
.L_x_98:
[----:B-1----:R1:W4:Y:S02]  /*9920*/  SYNCS.PHASECHK.TRANS64.TRYWAIT P0, [R64+URZ+0xd0], R0 ;  /* 0x0000d000400075a7 */ /* 0x00232400080011ff */
[----:B----4-:R-:W-:Y:S05]  /*9930*/  @!P0 NANOSLEEP.SYNCS 0x989680 ;  /* 0x009896800000895d */ /* 0x010fea0003900000 */
[----:B------:R-:W4:Y:S02]  /*9940*/  @!P0 SYNCS.PHASECHK.TRANS64 P0, [R64+URZ+0xd0], R0 ;  /* 0x0000d000400085a7 */ /* 0x000f2400080010ff */
[----:B----4-:R-:W-:Y:S05]  /*9950*/  @!P0 BRA `(.L_x_98) ;  /* 0xfffffffc00f08947 */ /* 0x010fea000383ffff */
[----:B------:R-:W-:Y:S05]  /*9960*/  BRA `(.L_x_97) ;  /* 0xffffffc0007c7947 */ /* 0x000fea000383ffff */
.L_x_107:
[----:B--2---:R2:W4:Y:S02]  /*9970*/  SYNCS.PHASECHK.TRANS64.TRYWAIT P0, [R2+URZ+0x60], R0 ;  /* 0x00006000020075a7 */ /* 0x00452400080011ff */
[----:B----4-:R-:W-:Y:S05]  /*9980*/  @!P0 NANOSLEEP.SYNCS 0x989680 ;  /* 0x009896800000895d */ /* 0x010fea0003900000 */
[----:B------:R-:W4:Y:S02]  /*9990*/  @!P0 SYNCS.PHASECHK.TRANS64 P0, [R2+URZ+0x60], R0 ;  /* 0x00006000020085a7 */ /* 0x000f2400080010ff */
[----:B----4-:R-:W-:Y:S05]  /*99a0*/  @!P0 BRA `(.L_x_107) ;  /* 0xfffffffc00f08947 */ /* 0x010fea000383ffff */
[----:B------:R-:W-:Y:S05]  /*99b0*/  BRA `(.L_x_106) ;  /* 0xffffffcc00587947 */ /* 0x000fea000383ffff */
.L_x_115:
[----:B--2---:R2:W4:Y:S02]  /*99c0*/  SYNCS.PHASECHK.TRANS64.TRYWAIT P0, [R0+URZ+0x60], R6 ;  /* 0x00006006000075a7 */ /* 0x00452400080011ff */
[----:B----4-:R-:W-:Y:S05]  /*99d0*/  @!P0 NANOSLEEP.SYNCS 0x989680 ;  /* 0x009896800000895d */ /* 0x010fea0003900000 */
[----:B------:R-:W4:Y:S02]  /*99e0*/  @!P0 SYNCS.PHASECHK.TRANS64 P0, [R0+URZ+0x60], R6 ;  /* 0x00006006000085a7 */ /* 0x000f2400080010ff */
[----:B----4-:R-:W-:Y:S05]  /*99f0*/  @!P0 BRA `(.L_x_115) ;  /* 0xfffffffc00f08947 */ /* 0x010fea000383ffff */
[----:B------:R-:W-:Y:S05]  /*9a00*/  BRA `(.L_x_114) ;  /* 0xffffffd800587947 */ /* 0x000fea000383ffff */
.L_x_123:
[----:B--2---:R2:W4:Y:S02]  /*9a10*/  SYNCS.PHASECHK.TRANS64.TRYWAIT P0, [R0+URZ+0x60], R5 ;  /* 0x00006005000075a7 */ /* 0x00452400080011ff */
[----:B----4-:R-:W-:Y:S05]  /*9a20*/  @!P0 NANOSLEEP.SYNCS 0x989680 ;  /* 0x009896800000895d */ /* 0x010fea0003900000 */
[----:B------:R-:W4:Y:S02]  /*9a30*/  @!P0 SYNCS.PHASECHK.TRANS64 P0, [R0+URZ+0x60], R5 ;  /* 0x00006005000085a7 */ /* 0x000f2400080010ff */
[----:B----4-:R-:W-:Y:S05]  /*9a40*/  @!P0 BRA `(.L_x_123) ;  /* 0xfffffffc00f08947 */ /* 0x010fea000383ffff */
[----:B------:R-:W-:Y:S05]  /*9a50*/  BRA `(.L_x_122) ;  /* 0xffffffe400587947 */ /* 0x000fea000383ffff */
        .weak           $__internal_0_$__cuda_sm10x_tcgen05_guardrail_trap_col_being_dealloced_not_returned_by_alloc
        .type           $__internal_0_$__cuda_sm10x_tcgen05_guardrail_trap_col_being_dealloced_not_returned_by_alloc,@function
        .size           $__internal_0_$__cuda_sm10x_tcgen05_guardrail_trap_col_being_dealloced_not_returned_by_alloc,($__internal_1_$__cuda_sm10x_tcgen05_guardrail_trap_phase_invalid_during_alloc - $__internal_0_$__cuda_sm10x_tcgen05_guardrail_trap_col_being_dealloced_not_returned_by_alloc)
$__internal_0_$__cuda_sm10x_tcgen05_guardrail_trap_col_being_dealloced_not_returned_by_alloc:
[----:B------:R-:W-:Y:S05]  /*9a60*/  BPT.TRAP 0x1 ;  /* 0x000000040000795c */ /* 0x000fea0000300000 */
[----:B------:R-:W-:-:S04]  /*9a70*/  HFMA2 R3, -RZ, RZ, 0, 0 ;  /* 0x00000000ff037431 */ /* 0x000fc800000001ff */
[----:B------:R-:W-:Y:S05]  /*9a80*/  RET.REL.NODEC R2 `(_ZN7cutlass13device_kernelINS_4gemm6kernel13GemmUniversalIN4cute5tupleIJiiiiEEENS1_10collective13CollectiveMmaINS1_35MainloopSm100TmaUmmaWarpSpecializedILi6ELi2ELi4ENS5_IJNS4_1CILi1EEESB_SB_EEEEENS5_IJNSA_ILi128EEESE_NSA_ILi64EEEEEENS_10bfloat16_tENS5_IJlSB_lEEESH_SI_NS4_8TiledMMAINS4_8MMA_AtomIJNS4_20SM100_MMA_F16BF16_SSISH_SH_fLi128ELi128ELNS4_4UMMA5MajorE0ELSN_0ELNSM_7ScaleInE0ELSO_0EEEEEENS4_6LayoutISC_NS5_IJNSA_ILi0EEESS_SS_EEEEENS5_IJNS4_10UnderscoreESV_SV_EEEEENS4_13SM90_TMA_LOADENS4_14ComposedLayoutINS4_7SwizzleILi3ELi4ELi3EEENS4_18smem_ptr_flag_bitsILi16EEENSR_INS5_IJNSA_ILi8EEESF_EEENS5_IJSF_SB_EEEEEEEvNS4_8identityESY_S18_vS19_EENS_8epilogue10collective18CollectiveEpilogueINS1B_23Sm100TmaWarpSpecializedILi4ELi2ELi32ELb1ELb0EEEJSG_NS5_IJNSR_ISE_SB_EENSR_INSA_ILi32EEESB_EEEEESH_SI_SH_SI_NS1B_6fusion15FusionCallbacksIS1F_NS1K_17LinearCombinationISH_fSH_fLNS_15FloatRoundStyleE2EEESG_S1J_JEEENS4_5SM1004TMEM4LOAD26SM100_TMEM_LOAD_32dp32b32xESY_NSZ_INS10_ILi2ELi4ELi3EEES13_NSR_INS5_IJS14_S1H_EEENS5_IJS1H_SB_EEEEEEENS4_39AutoVectorizingCopyWithAssumedAlignmentILi128EEENS4_14SM90_TMA_STOREES1Y_S20_S20_EEEvvEEEEvNT_6ParamsE) ;  /* 0xffffff64025c7950 */ /* 0x000fea0003c3ffff */
        .weak           $__internal_1_$__cuda_sm10x_tcgen05_guardrail_trap_phase_invalid_during_alloc
        .type           $__internal_1_$__cuda_sm10x_tcgen05_guardrail_trap_phase_invalid_during_alloc,@function
        .size           $__internal_1_$__cuda_sm10x_tcgen05_guardrail_trap_phase_invalid_during_alloc,($__internal_2_$__cuda_sm10x_tcgen05_guardrail_trap_unallocated_columns_being_dealloced - $__internal_1_$__cuda_sm10x_tcgen05_guardrail_trap_phase_invalid_during_alloc)
$__internal_1_$__cuda_sm10x_tcgen05_guardrail_trap_phase_invalid_during_alloc:
[----:B------:R-:W-:Y:S05]  /*9a90*/  BPT.TRAP 0x1 ;  /* 0x000000040000795c */ /* 0x000fea0000300000 */
[----:B------:R-:W-:-:S04]  /*9aa0*/  MOV R3, 0x0 ;  /* 0x0000000000037802 */ /* 0x000fc80000000f00 */
[----:B------:R-:W-:Y:S05]  /*9ab0*/  RET.REL.NODEC R2 `(_ZN7cutlass13device_kernelINS_4gemm6kernel13GemmUniversalIN4cute5tupleIJiiiiEEENS1_10collective13CollectiveMmaINS1_35MainloopSm100TmaUmmaWarpSpecializedILi6ELi2ELi4ENS5_IJNS4_1CILi1EEESB_SB_EEEEENS5_IJNSA_ILi128EEESE_NSA_ILi64EEEEEENS_10bfloat16_tENS5_IJlSB_lEEESH_SI_NS4_8TiledMMAINS4_8MMA_AtomIJNS4_20SM100_MMA_F16BF16_SSISH_SH_fLi128ELi128ELNS4_4UMMA5MajorE0ELSN_0ELNSM_7ScaleInE0ELSO_0EEEEEENS4_6LayoutISC_NS5_IJNSA_ILi0EEESS_SS_EEEEENS5_IJNS4_10UnderscoreESV_SV_EEEEENS4_13SM90_TMA_LOADENS4_14ComposedLayoutINS4_7SwizzleILi3ELi4ELi3EEENS4_18smem_ptr_flag_bitsILi16EEENSR_INS5_IJNSA_ILi8EEESF_EEENS5_IJSF_SB_EEEEEEEvNS4_8identityESY_S18_vS19_EENS_8epilogue10collective18CollectiveEpilogueINS1B_23Sm100TmaWarpSpecializedILi4ELi2ELi32ELb1ELb0EEEJSG_NS5_IJNSR_ISE_SB_EENSR_INSA_ILi32EEESB_EEEEESH_SI_SH_SI_NS1B_6fusion15FusionCallbacksIS1F_NS1K_17LinearCombinationISH_fSH_fLNS_15FloatRoundStyleE2EEESG_S1J_JEEENS4_5SM1004TMEM4LOAD26SM100_TMEM_LOAD_32dp32b32xESY_NSZ_INS10_ILi2ELi4ELi3EEES13_NSR_INS5_IJS14_S1H_EEENS5_IJS1H_SB_EEEEEEENS4_39AutoVectorizingCopyWithAssumedAlignmentILi128EEENS4_14SM90_TMA_STOREES1Y_S20_S20_EEEvvEEEEvNT_6ParamsE) ;  /* 0xffffff6402507950 */ /* 0x000fea0003c3ffff */
        .weak           $__internal_2_$__cuda_sm10x_tcgen05_guardrail_trap_unallocated_columns_being_dealloced
        .type           $__internal_2_$__cuda_sm10x_tcgen05_guardrail_trap_unallocated_columns_being_dealloced,@function
        .size           $__internal_2_$__cuda_sm10x_tcgen05_guardrail_trap_unallocated_columns_being_dealloced,(.L_x_182 - $__internal_2_$__cuda_sm10x_tcgen05_guardrail_trap_unallocated_columns_being_dealloced)
$__internal_2_$__cuda_sm10x_tcgen05_guardrail_trap_unallocated_columns_being_dealloced:
[----:B------:R-:W-:Y:S05]  /*9ac0*/  BPT.TRAP 0x1 ;  /* 0x000000040000795c */ /* 0x000fea0000300000 */
[----:B------:R-:W-:-:S04]  /*9ad0*/  HFMA2 R3, -RZ, RZ, 0, 0 ;  /* 0x00000000ff037431 */ /* 0x000fc800000001ff */
[----:B------:R-:W-:Y:S05]  /*9ae0*/  RET.REL.NODEC R2 `(_ZN7cutlass13device_kernelINS_4gemm6kernel13GemmUniversalIN4cute5tupleIJiiiiEEENS1_10collective13CollectiveMmaINS1_35MainloopSm100TmaUmmaWarpSpecializedILi6ELi2ELi4ENS5_IJNS4_1CILi1EEESB_SB_EEEEENS5_IJNSA_ILi128EEESE_NSA_ILi64EEEEEENS_10bfloat16_tENS5_IJlSB_lEEESH_SI_NS4_8TiledMMAINS4_8MMA_AtomIJNS4_20SM100_MMA_F16BF16_SSISH_SH_fLi128ELi128ELNS4_4UMMA5MajorE0ELSN_0ELNSM_7ScaleInE0ELSO_0EEEEEENS4_6LayoutISC_NS5_IJNSA_ILi0EEESS_SS_EEEEENS5_IJNS4_10UnderscoreESV_SV_EEEEENS4_13SM90_TMA_LOADENS4_14ComposedLayoutINS4_7SwizzleILi3ELi4ELi3EEENS4_18smem_ptr_flag_bitsILi16EEENSR_INS5_IJNSA_ILi8EEESF_EEENS5_IJSF_SB_EEEEEEEvNS4_8identityESY_S18_vS19_EENS_8epilogue10collective18CollectiveEpilogueINS1B_23Sm100TmaWarpSpecializedILi4ELi2ELi32ELb1ELb0EEEJSG_NS5_IJNSR_ISE_SB_EENSR_INSA_ILi32EEESB_EEEEESH_SI_SH_SI_NS1B_6fusion15FusionCallbacksIS1F_NS1K_17LinearCombinationISH_fSH_fLNS_15FloatRoundStyleE2EEESG_S1J_JEEENS4_5SM1004TMEM4LOAD26SM100_TMEM_LOAD_32dp32b32xESY_NSZ_INS10_ILi2ELi4ELi3EEES13_NSR_INS5_IJS14_S1H_EEENS5_IJS1H_SB_EEEEEEENS4_39AutoVectorizingCopyWithAssumedAlignmentILi128EEENS4_14SM90_TMA_STOREES1Y_S20_S20_EEEvvEEEEvNT_6ParamsE) ;  /* 0xffffff6402447950 */ /* 0x000fea0003c3ffff */
.L_x_181:
[----:B------:R-:W-:-:S00]  /*9af0*/  BRA `(.L_x_181) ;  /* 0xfffffffc00fc7947 */ /* 0x000fc0000383ffff */
[----:B------:R-:W-:-:S00]  /*9b00*/  NOP ;  /* 0x0000000000007918 */ /* 0x000fc00000000000 */
[----:B------:R-:W-:-:S00]  /*9b10*/  NOP ;  /* 0x0000000000007918 */ /* 0x000fc00000000000 */
[----:B------:R-:W-:-:S00]  /*9b20*/  NOP ;  /* 0x0000000000007918 */ /* 0x000fc00000000000 */
[----:B------:R-:W-:-:S00]  /*9b30*/  NOP ;  /* 0x0000000000007918 */ /* 0x000fc00000000000 */
[----:B------:R-:W-:-:S00]  /*9b40*/  NOP ;  /* 0x0000000000007918 */ /* 0x000fc00000000000 */
[----:B------:R-:W-:-:S00]  /*9b50*/  NOP ;  /* 0x0000000000007918 */ /* 0x000fc00000000000 */
[----:B------:R-:W-:-:S00]  /*9b60*/  NOP ;  /* 0x0000000000007918 */ /* 0x000fc00000000000 */
[----:B------:R-:W-:-:S00]  /*9b70*/  NOP ;  /* 0x0000000000007918 */ /* 0x000fc00000000000 */
.L_x_182:


//--------------------- .nv.global.init           --------------------------
	.section	.nv.global.init,"aw",@progbits
.nv.global.init:
	.type		$str$27,@object
	.size		$str$27,($str$28 - $str$27)
$str$27:
        /*0000*/ 	.byte	0x28, 0x61, 0x64, 0x64, 0x72, 0x65, 0x73, 0x73, 0x20, 0x26, 0x20, 0x6d, 0x61, 0x73, 0x6b, 0x29
        /*0010*/ 	.byte	0x20, 0x3d, 0x3d, 0x20, 0x30, 0x00
	.type		$str$28,@object
	.size		$str$28,($str$26 - $str$28)
$str$28:
        /*0016*/ 	.byte	0x2f, 0x74, 0x6d, 0x70, 0x2f, 0x63, 0x75, 0x74, 0x6c, 0x61, 0x73, 0x73, 0x5f, 0x73, 0x77, 0x65
        /*0026*/ 	.byte	0x65, 0x70, 0x5f, 0x73, 0x72, 0x63, 0x2f, 0x69, 0x6e, 0x63, 0x6c, 0x75, 0x64, 0x65, 0x2f, 0x63
        /*0036*/ 	.byte	0x75, 0x74, 0x65, 0x2f, 0x70, 0x6f, 0x69, 0x6e, 0x74, 0x65, 0x72, 0x5f, 0x66, 0x6c, 0x61, 0x67
        /*0046*/ 	.byte	0x67, 0x65, 0x64, 0x2e, 0x68, 0x70, 0x70, 0x00
	.type		$str$26,@object
	.size		$str$26,($str$25 - $str$26)
$str$26:
        /*004e*/ 	.byte	0x2f, 0x74, 0x6d, 0x70, 0x2f, 0x63, 0x75, 0x74, 0x6c, 0x61, 0x73, 0x73, 0x5f, 0x73, 0x77, 0x65
        /*005e*/ 	.byte	0x65, 0x70, 0x5f, 0x73, 0x72, 0x63, 0x2f, 0x69, 0x6e, 0x63, 0x6c, 0x75, 0x64, 0x65, 0x2f, 0x63
        /*006e*/ 	.byte	0x75, 0x74, 0x65, 0x2f, 0x61, 0x74, 0x6f, 0x6d, 0x2f, 0x63, 0x6f, 0x70, 0x79, 0x5f, 0x74, 0x72
        /*007e*/ 	.byte	0x61, 0x69, 0x74, 0x73, 0x5f, 0x73, 0x6d, 0x31, 0x30, 0x30, 0x2e, 0x68, 0x70, 0x70, 0x00
	.type		$str$25,@object
	.size		$str$25,(__unnamed_1 - $str$25)
$str$25:
        /*008d*/ 	.byte	0x28, 0x28, 0x75, 0x69, 0x6e, 0x74, 0x33, 0x32, 0x5f, 0x74, 0x28, 0x74, 0x68, 0x72, 0x65, 0x61
        /*009d*/ 	.byte	0x64, 0x49, 0x64, 0x78, 0x2e, 0x78, 0x29, 0x20, 0x2f, 0x20, 0x33, 0x32, 0x29, 0x20, 0x25, 0x20
        /*00ad*/ 	.byte	0x34, 0x29, 0x20, 0x3d, 0x3d, 0x20, 0x28, 0x28, 0x28, 0x74, 0x6d, 0x65, 0x6d, 0x5f, 0x61, 0x64
        /*00bd*/ 	.byte	0x64, 0x72, 0x20, 0x3e, 0x3e, 0x20, 0x31, 0x36, 0x29, 0x20, 0x2f, 0x20, 0x33, 0x32, 0x29, 0x20
        /*00cd*/ 	.byte	0x25, 0x20, 0x34, 0x29, 0x00
	.type		__unnamed_1,@object
	.size		__unnamed_1,(__unnamed_2 - __unnamed_1)
__unnamed_1:
        /*00d2*/ 	.byte	0x61, 0x75, 0x74, 0x6f, 0x20, 0x63, 0x75, 0x74, 0x65, 0x3a, 0x3a, 0x61, 0x73, 0x5f, 0x70, 0x6f
        /* <DEDUP_REMOVED lines=24> */
        /*0262*/ 	.byte	0x34, 0x30, 0x39, 0x36, 0x3e, 0x3e, 0x3e, 0x3e, 0x5d, 0x00
	.type		__unnamed_2,@object
	.size		__unnamed_2,(.L_2 - __unnamed_2)
__unnamed_2:
        /* <DEDUP_REMOVED lines=42> */
        /*050c*/ 	.byte	0x3e, 0x3e, 0x5d, 0x00
.L_2:


//--------------------- .nv.shared._ZN7cutlass13device_kernelINS_4gemm6kernel13GemmUniversalIN4cute5tupleIJiiiiEEENS1_10collective13CollectiveMmaINS1_35MainloopSm100TmaUmmaWarpSpecializedILi6ELi2ELi4ENS5_IJNS4_1CILi1EEESB_SB_EEEEENS5_IJNSA_ILi128EEESE_NSA_ILi64EEEEEENS_10bfloat16_tENS5_IJlSB_lEEESH_SI_NS4_8TiledMMAINS4_8MMA_AtomIJNS4_20SM100_MMA_F16BF16_SSISH_SH_fLi128ELi128ELNS4_4UMMA5MajorE0ELSN_0ELNSM_7ScaleInE0ELSO_0EEEEEENS4_6LayoutISC_NS5_IJNSA_ILi0EEESS_SS_EEEEENS5_IJNS4_10UnderscoreESV_SV_EEEEENS4_13SM90_TMA_LOADENS4_14ComposedLayoutINS4_7SwizzleILi3ELi4ELi3EEENS4_18smem_ptr_flag_bitsILi16EEENSR_INS5_IJNSA_ILi8EEESF_EEENS5_IJSF_SB_EEEEEEEvNS4_8identityESY_S18_vS19_EENS_8epilogue10collective18CollectiveEpilogueINS1B_23Sm100TmaWarpSpecializedILi4ELi2ELi32ELb1ELb0EEEJSG_NS5_IJNSR_ISE_SB_EENSR_INSA_ILi32EEESB_EEEEESH_SI_SH_SI_NS1B_6fusion15FusionCallbacksIS1F_NS1K_17LinearCombinationISH_fSH_fLNS_15FloatRoundStyleE2EEESG_S1J_JEEENS4_5SM1004TMEM4LOAD26SM100_TMEM_LOAD_32dp32b32xESY_NSZ_INS10_ILi2ELi4ELi3EEES13_NSR_INS5_IJS14_S1H_EEENS5_IJS1H_SB_EEEEEEENS4_39AutoVectorizingCopyWithAssumedAlignmentILi128EEENS4_14SM90_TMA_STOREES1Y_S20_S20_EEEvvEEEEvNT_6ParamsE --------------------------
	.section	.nv.shared._ZN7cutlass13device_kernelINS_4gemm6kernel13GemmUniversalIN4cute5tupleIJiiiiEEENS1_10collective13CollectiveMmaINS1_35MainloopSm100TmaUmmaWarpSpecializedILi6ELi2ELi4ENS5_IJNS4_1CILi1EEESB_SB_EEEEENS5_IJNSA_ILi128EEESE_NSA_ILi64EEEEEENS_10bfloat16_tENS5_IJlSB_lEEESH_SI_NS4_8TiledMMAINS4_8MMA_AtomIJNS4_20SM100_MMA_F16BF16_SSISH_SH_fLi128ELi128ELNS4_4UMMA5MajorE0ELSN_0ELNSM_7ScaleInE0ELSO_0EEEEEENS4_6LayoutISC_NS5_IJNSA_ILi0EEESS_SS_EEEEENS5_IJNS4_10UnderscoreESV_SV_EEEEENS4_13SM90_TMA_LOADENS4_14ComposedLayoutINS4_7SwizzleILi3ELi4ELi3EEENS4_18smem_ptr_flag_bitsILi16EEENSR_INS5_IJNSA_ILi8EEESF_EEENS5_IJSF_SB_EEEEEEEvNS4_8identityESY_S18_vS19_EENS_8epilogue10collective18CollectiveEpilogueINS1B_23Sm100TmaWarpSpecializedILi4ELi2ELi32ELb1ELb0EEEJSG_NS5_IJNSR_ISE_SB_EENSR_INSA_ILi32EEESB_EEEEESH_SI_SH_SI_NS1B_6fusion15FusionCallbacksIS1F_NS1K_17LinearCombinationISH_fSH_fLNS_15FloatRoundStyleE2EEESG_S1J_JEEENS4_5SM1004TMEM4LOAD26SM100_TMEM_LOAD_32dp32b32xESY_NSZ_INS10_ILi2ELi4ELi3EEES13_NSR_INS5_IJS14_S1H_EEENS5_IJS1H_SB_EEEEEEENS4_39AutoVectorizingCopyWithAssumedAlignmentILi128EEENS4_14SM90_TMA_STOREES1Y_S20_S20_EEEvvEEEEvNT_6ParamsE,"aw",@nobits
	.sectionflags	@""
	.align	16
	.zero		1024


//--------------------- .nv.shared.reserved.0     --------------------------
	.section	.nv.shared.reserved.0,"aw",@nobits
	.weak		__nv_reservedSMEM_offset_0_alias
	.size		__nv_reservedSMEM_offset_0_alias, 0, 64
	.other		__nv_reservedSMEM_offset_0_alias,@"STO_CUDA_RESERVED_SHARED STV_DEFAULT"
__nv_reservedSMEM_offset_0_alias:
	.zero		0
.nv.shared.reserved.0:
	.zero		64
	.weak		__nv_reservedSMEM_tcgen05_partition
	.type		__nv_reservedSMEM_tcgen05_partition,@object
	.size		__nv_reservedSMEM_tcgen05_partition,(.L_0 - __nv_reservedSMEM_tcgen05_partition)
__nv_reservedSMEM_tcgen05_partition:
	.zero		32
.L_0:


//--------------------- .nv.global                --------------------------
	.section	.nv.global,"aw",@nobits
.nv.global:
	.type		_ZN40_INTERNAL_de7e6fba_4_k_cu_c35ab535_327414cute1_E,@object
	.size		_ZN40_INTERNAL_de7e6fba_4_k_cu_c35ab535_327414cute1_E,(_ZN40_INTERNAL_de7e6fba_4_k_cu_c35ab535_327414cuda3std3__45__cpo6cbeginE - _ZN40_INTERNAL_de7e6fba_4_k_cu_c35ab535_327414cute1_E)
_ZN40_INTERNAL_de7e6fba_4_k_cu_c35ab535_327414cute1_E:
	.zero		1
	.type		_ZN40_INTERNAL_de7e6fba_4_k_cu_c35ab535_327414cuda3std3__45__cpo6cbeginE,@object
	.size		_ZN40_INTERNAL_de7e6fba_4_k_cu_c35ab535_327414cuda3std3__45__cpo6cbeginE,(_ZN40_INTERNAL_de7e6fba_4_k_cu_c35ab535_327414cuda3std3__48in_placeE - _ZN40_INTERNAL_de7e6fba_4_k_cu_c35ab535_327414cuda3std3__45__cpo6cbeginE)
_ZN40_INTERNAL_de7e6fba_4_k_cu_c35ab535_327414cuda3std3__45__cpo6cbeginE:
	.zero		1
	.type		_ZN40_INTERNAL_de7e6fba_4_k_cu_c35ab535_327414cuda3std3__48in_placeE,@object
	.size		_ZN40_INTERNAL_de7e6fba_4_k_cu_c35ab535_327414cuda3std3__48in_placeE,(_ZN40_INTERNAL_de7e6fba_4_k_cu_c35ab535_327414cuda3std6ranges3__45__cpo9iter_moveE - _ZN40_INTERNAL_de7e6fba_4_k_cu_c35ab535_327414cuda3std3__48in_placeE)
_ZN40_INTERNAL_de7e6fba_4_k_cu_c35ab535_327414cuda3std3__48in_placeE:
	.zero		1
	.type		_ZN40_INTERNAL_de7e6fba_4_k_cu_c35ab535_327414cuda3std6ranges3__45__cpo9iter_moveE,@object
	.size		_ZN40_INTERNAL_de7e6fba_4_k_cu_c35ab535_327414cuda3std6ranges3__45__cpo9iter_moveE,(_ZN40_INTERNAL_de7e6fba_4_k_cu_c35ab535_327414cuda3std3__45__cpo5beginE - _ZN40_INTERNAL_de7e6fba_4_k_cu_c35ab535_327414cuda3std6ranges3__45__cpo9iter_moveE)
_ZN40_INTERNAL_de7e6fba_4_k_cu_c35ab535_327414cuda3std6ranges3__45__cpo9iter_moveE:
	.zero		1
	.type		_ZN40_INTERNAL_de7e6fba_4_k_cu_c35ab535_327414cuda3std3__45__cpo5beginE,@object
	.size		_ZN40_INTERNAL_de7e6fba_4_k_cu_c35ab535_327414cuda3std3__45__cpo5beginE,(_ZN40_INTERNAL_de7e6fba_4_k_cu_c35ab535_327414cuda3std3__442_GLOBAL__N__de7e6fba_4_k_cu_c35ab535_327416ignoreE - _ZN40_INTERNAL_de7e6fba_4_k_cu_c35ab535_327414cuda3std3__45__cpo5beginE)
_ZN40_INTERNAL_de7e6fba_4_k_cu_c35ab535_327414cuda3std3__45__cpo5beginE:
	.zero		1
	.type		_ZN40_INTERNAL_de7e6fba_4_k_cu_c35ab535_327414cuda3std3__442_GLOBAL__N__de7e6fba_4_k_cu_c35ab535_327416ignoreE,@object
	.size		_ZN40_INTERNAL_de7e6fba_4_k_cu_c35ab535_327414cuda3std3__442_GLOBAL__N__de7e6fba_4_k_cu_c35ab535_327416ignoreE,(_ZN40_INTERNAL_de7e6fba_4_k_cu_c35ab535_327414cute7productE - _ZN40_INTERNAL_de7e6fba_4_k_cu_c35ab535_327414cuda3std3__442_GLOBAL__N__de7e6fba_4_k_cu_c35ab535_327416ignoreE)
_ZN40_INTERNAL_de7e6fba_4_k_cu_c35ab535_327414cuda3std3__442_GLOBAL__N__de7e6fba_4_k_cu_c35ab535_327416ignoreE:
	.zero		1
	.type		_ZN40_INTERNAL_de7e6fba_4_k_cu_c35ab535_327414cute7productE,@object
	.size		_ZN40_INTERNAL_de7e6fba_4_k_cu_c35ab535_327414cute7productE,(_ZN40_INTERNAL_de7e6fba_4_k_cu_c35ab535_327414cuda3std3__45__cpo3endE - _ZN40_INTERNAL_de7e6fba_4_k_cu_c35ab535_327414cute7productE)
_ZN40_INTERNAL_de7e6fba_4_k_cu_c35ab535_327414cute7productE:
	.zero		1
	.type		_ZN40_INTERNAL_de7e6fba_4_k_cu_c35ab535_327414cuda3std3__45__cpo3endE,@object
	.size		_ZN40_INTERNAL_de7e6fba_4_k_cu_c35ab535_327414cuda3std3__45__cpo3endE,(_ZN40_INTERNAL_de7e6fba_4_k_cu_c35ab535_327414cuda3std3__419piecewise_constructE - _ZN40_INTERNAL_de7e6fba_4_k_cu_c35ab535_327414cuda3std3__45__cpo3endE)
_ZN40_INTERNAL_de7e6fba_4_k_cu_c35ab535_327414cuda3std3__45__cpo3endE:
	.zero		1
	.type		_ZN40_INTERNAL_de7e6fba_4_k_cu_c35ab535_327414cuda3std3__419piecewise_constructE,@object
	.size		_ZN40_INTERNAL_de7e6fba_4_k_cu_c35ab535_327414cuda3std3__419piecewise_constructE,(_ZN40_INTERNAL_de7e6fba_4_k_cu_c35ab535_327414cuda3std3__45__cpo4cendE - _ZN40_INTERNAL_de7e6fba_4_k_cu_c35ab535_327414cuda3std3__419piecewise_constructE)
_ZN40_INTERNAL_de7e6fba_4_k_cu_c35ab535_327414cuda3std3__419piecewise_constructE:
	.zero		1
	.type		_ZN40_INTERNAL_de7e6fba_4_k_cu_c35ab535_327414cuda3std3__45__cpo4cendE,@object
	.size		_ZN40_INTERNAL_de7e6fba_4_k_cu_c35ab535_327414cuda3std3__45__cpo4cendE,(_ZN40_INTERNAL_de7e6fba_4_k_cu_c35ab535_327414cuda3std6ranges3__45__cpo4swapE - _ZN40_INTERNAL_de7e6fba_4_k_cu_c35ab535_327414cuda3std3__45__cpo4cendE)
_ZN40_INTERNAL_de7e6fba_4_k_cu_c35ab535_327414cuda3std3__45__cpo4cendE:
	.zero		1
	.type		_ZN40_INTERNAL_de7e6fba_4_k_cu_c35ab535_327414cuda3std6ranges3__45__cpo4swapE,@object
	.size		_ZN40_INTERNAL_de7e6fba_4_k_cu_c35ab535_327414cuda3std6ranges3__45__cpo4swapE,(.L_10 - _ZN40_INTERNAL_de7e6fba_4_k_cu_c35ab535_327414cuda3std6ranges3__45__cpo4swapE)
_ZN40_INTERNAL_de7e6fba_4_k_cu_c35ab535_327414cuda3std6ranges3__45__cpo4swapE:
	.zero		1
.L_10:


//--------------------- .nv.constant0._ZN7cutlass13device_kernelINS_4gemm6kernel13GemmUniversalIN4cute5tupleIJiiiiEEENS1_10collective13CollectiveMmaINS1_35MainloopSm100TmaUmmaWarpSpecializedILi6ELi2ELi4ENS5_IJNS4_1CILi1EEESB_SB_EEEEENS5_IJNSA_ILi128EEESE_NSA_ILi64EEEEEENS_10bfloat16_tENS5_IJlSB_lEEESH_SI_NS4_8TiledMMAINS4_8MMA_AtomIJNS4_20SM100_MMA_F16BF16_SSISH_SH_fLi128ELi128ELNS4_4UMMA5MajorE0ELSN_0ELNSM_7ScaleInE0ELSO_0EEEEEENS4_6LayoutISC_NS5_IJNSA_ILi0EEESS_SS_EEEEENS5_IJNS4_10UnderscoreESV_SV_EEEEENS4_13SM90_TMA_LOADENS4_14ComposedLayoutINS4_7SwizzleILi3ELi4ELi3EEENS4_18smem_ptr_flag_bitsILi16EEENSR_INS5_IJNSA_ILi8EEESF_EEENS5_IJSF_SB_EEEEEEEvNS4_8identityESY_S18_vS19_EENS_8epilogue10collective18CollectiveEpilogueINS1B_23Sm100TmaWarpSpecializedILi4ELi2ELi32ELb1ELb0EEEJSG_NS5_IJNSR_ISE_SB_EENSR_INSA_ILi32EEESB_EEEEESH_SI_SH_SI_NS1B_6fusion15FusionCallbacksIS1F_NS1K_17LinearCombinationISH_fSH_fLNS_15FloatRoundStyleE2EEESG_S1J_JEEENS4_5SM1004TMEM4LOAD26SM100_TMEM_LOAD_32dp32b32xESY_NSZ_INS10_ILi2ELi4ELi3EEES13_NSR_INS5_IJS14_S1H_EEENS5_IJS1H_SB_EEEEEEENS4_39AutoVectorizingCopyWithAssumedAlignmentILi128EEENS4_14SM90_TMA_STOREES1Y_S20_S20_EEEvvEEEEvNT_6ParamsE --------------------------
	.section	.nv.constant0._ZN7cutlass13device_kernelINS_4gemm6kernel13GemmUniversalIN4cute5tupleIJiiiiEEENS1_10collective13CollectiveMmaINS1_35MainloopSm100TmaUmmaWarpSpecializedILi6ELi2ELi4ENS5_IJNS4_1CILi1EEESB_SB_EEEEENS5_IJNSA_ILi128EEESE_NSA_ILi64EEEEEENS_10bfloat16_tENS5_IJlSB_lEEESH_SI_NS4_8TiledMMAINS4_8MMA_AtomIJNS4_20SM100_MMA_F16BF16_SSISH_SH_fLi128ELi128ELNS4_4UMMA5MajorE0ELSN_0ELNSM_7ScaleInE0ELSO_0EEEEEENS4_6LayoutISC_NS5_IJNSA_ILi0EEESS_SS_EEEEENS5_IJNS4_10UnderscoreESV_SV_EEEEENS4_13SM90_TMA_LOADENS4_14ComposedLayoutINS4_7SwizzleILi3ELi4ELi3EEENS4_18smem_ptr_flag_bitsILi16EEENSR_INS5_IJNSA_ILi8EEESF_EEENS5_IJSF_SB_EEEEEEEvNS4_8identityESY_S18_vS19_EENS_8epilogue10collective18CollectiveEpilogueINS1B_23Sm100TmaWarpSpecializedILi4ELi2ELi32ELb1ELb0EEEJSG_NS5_IJNSR_ISE_SB_EENSR_INSA_ILi32EEESB_EEEEESH_SI_SH_SI_NS1B_6fusion15FusionCallbacksIS1F_NS1K_17LinearCombinationISH_fSH_fLNS_15FloatRoundStyleE2EEESG_S1J_JEEENS4_5SM1004TMEM4LOAD26SM100_TMEM_LOAD_32dp32b32xESY_NSZ_INS10_ILi2ELi4ELi3EEES13_NSR_INS5_IJS14_S1H_EEENS5_IJS1H_SB_EEEEEEENS4_39AutoVectorizingCopyWithAssumedAlignmentILi128EEENS4_14SM90_TMA_STOREES1Y_S20_S20_EEEvvEEEEvNT_6ParamsE,"a",@progbits
	.sectionflags	@""
	.align	4
.nv.constant0._ZN7cutlass13device_kernelINS_4gemm6kernel13GemmUniversalIN4cute5tupleIJiiiiEEENS1_10collective13CollectiveMmaINS1_35MainloopSm100TmaUmmaWarpSpecializedILi6ELi2ELi4ENS5_IJNS4_1CILi1EEESB_SB_EEEEENS5_IJNSA_ILi128EEESE_NSA_ILi64EEEEEENS_10bfloat16_tENS5_IJlSB_lEEESH_SI_NS4_8TiledMMAINS4_8MMA_AtomIJNS4_20SM100_MMA_F16BF16_SSISH_SH_fLi128ELi128ELNS4_4UMMA5MajorE0ELSN_0ELNSM_7ScaleInE0ELSO_0EEEEEENS4_6LayoutISC_NS5_IJNSA_ILi0EEESS_SS_EEEEENS5_IJNS4_10UnderscoreESV_SV_EEEEENS4_13SM90_TMA_LOADENS4_14ComposedLayoutINS4_7SwizzleILi3ELi4ELi3EEENS4_18smem_ptr_flag_bitsILi16EEENSR_INS5_IJNSA_ILi8EEESF_EEENS5_IJSF_SB_EEEEEEEvNS4_8identityESY_S18_vS19_EENS_8epilogue10collective18CollectiveEpilogueINS1B_23Sm100TmaWarpSpecializedILi4ELi2ELi32ELb1ELb0EEEJSG_NS5_IJNSR_ISE_SB_EENSR_INSA_ILi32EEESB_EEEEESH_SI_SH_SI_NS1B_6fusion15FusionCallbacksIS1F_NS1K_17LinearCombinationISH_fSH_fLNS_15FloatRoundStyleE2EEESG_S1J_JEEENS4_5SM1004TMEM4LOAD26SM100_TMEM_LOAD_32dp32b32xESY_NSZ_INS10_ILi2ELi4ELi3EEES13_NSR_INS5_IJS14_S1H_EEENS5_IJS1H_SB_EEEEEEENS4_39AutoVectorizingCopyWithAssumedAlignmentILi128EEENS4_14SM90_TMA_STOREES1Y_S20_S20_EEEvvEEEEvNT_6ParamsE:
	.zero		2944


//--------------------- SYMBOLS --------------------------

	.type		.nv.reservedSmem.offset0,@object
	.size		.nv.reservedSmem.offset0,0x4
	.type		.nv.reservedSmem.cap,@object
	.size		.nv.reservedSmem.cap,0x4
	.type		__assertfail,@function
